//
// Generated by NVIDIA NVVM Compiler
//
// Compiler Build ID: CL-36424714
// Cuda compilation tools, release 13.0, V13.0.88
// Based on NVVM 20.0.0
//

.version 9.0
.target sm_100
.address_size 64

	// .globl	alma_batch_f64
.extern .shared .align 16 .b8 shared_weights[];
.extern .shared .align 16 .b8 local_weights[];

.visible .entry alma_batch_f64(
	.param .u64 .ptr .align 1 alma_batch_f64_param_0,
	.param .u64 .ptr .align 1 alma_batch_f64_param_1,
	.param .u64 .ptr .align 1 alma_batch_f64_param_2,
	.param .u64 .ptr .align 1 alma_batch_f64_param_3,
	.param .u32 alma_batch_f64_param_4,
	.param .u32 alma_batch_f64_param_5,
	.param .u32 alma_batch_f64_param_6,
	.param .u32 alma_batch_f64_param_7,
	.param .u64 .ptr .align 1 alma_batch_f64_param_8
)
{
	.reg .pred 	%p<12>;
	.reg .b32 	%r<49>;
	.reg .b64 	%rd<29>;
	.reg .b64 	%fd<37>;

	ld.param.u64 	%rd8, [alma_batch_f64_param_0];
	ld.param.u32 	%r25, [alma_batch_f64_param_5];
	ld.param.u32 	%r26, [alma_batch_f64_param_6];
	ld.param.u32 	%r27, [alma_batch_f64_param_7];
	ld.param.u64 	%rd9, [alma_batch_f64_param_8];
	cvta.to.global.u64 	%rd1, %rd8;
	cvta.to.global.u64 	%rd2, %rd9;
	mov.u32 	%r28, %ctaid.x;
	mov.u32 	%r1, %ntid.x;
	mov.u32 	%r2, %tid.x;
	mad.lo.s32 	%r44, %r28, %r1, %r2;
	mul.lo.s32 	%r4, %r26, %r25;
	setp.ge.s32 	%p1, %r44, %r4;
	@%p1 bra 	$L__BB0_17;
	add.s32 	%r5, %r27, -1;
	mov.u32 	%r29, %nctaid.x;
	mul.lo.s32 	%r6, %r1, %r29;
$L__BB0_2:
	div.s32 	%r8, %r44, %r25;
	mul.lo.s32 	%r30, %r8, %r25;
	sub.s32 	%r9, %r44, %r30;
	setp.ge.s32 	%p2, %r8, %r26;
	@%p2 bra 	$L__BB0_16;
	ld.param.u64 	%rd28, [alma_batch_f64_param_3];
	ld.param.u64 	%rd27, [alma_batch_f64_param_2];
	cvta.to.global.u64 	%rd10, %rd27;
	mul.wide.s32 	%rd11, %r8, 4;
	add.s64 	%rd12, %rd10, %rd11;
	ld.global.nc.u32 	%r10, [%rd12];
	cvta.to.global.u64 	%rd13, %rd28;
	mul.wide.s32 	%rd14, %r8, 8;
	add.s64 	%rd3, %rd13, %rd14;
	add.s32 	%r31, %r5, %r10;
	setp.ge.s32 	%p3, %r9, %r31;
	@%p3 bra 	$L__BB0_5;
	mul.wide.s32 	%rd23, %r44, 8;
	add.s64 	%rd24, %rd2, %rd23;
	mov.b64 	%rd25, 9221120237041090560;
	st.global.u64 	[%rd24], %rd25;
	bra.uni 	$L__BB0_16;
$L__BB0_5:
	ld.global.nc.f64 	%fd1, [%rd3];
	setp.ge.u32 	%p4, %r2, %r10;
	@%p4 bra 	$L__BB0_7;
	ld.param.u32 	%r43, [alma_batch_f64_param_4];
	ld.param.u64 	%rd26, [alma_batch_f64_param_1];
	mad.lo.s32 	%r32, %r8, %r43, %r2;
	cvta.to.global.u64 	%rd15, %rd26;
	mul.wide.u32 	%rd16, %r32, 8;
	add.s64 	%rd17, %rd15, %rd16;
	ld.global.nc.f64 	%fd10, [%rd17];
	shl.b32 	%r33, %r2, 3;
	mov.u32 	%r34, shared_weights;
	add.s32 	%r35, %r34, %r33;
	st.shared.f64 	[%r35], %fd10;
$L__BB0_7:
	bar.sync 	0;
	setp.lt.s32 	%p5, %r10, 1;
	mov.f64 	%fd36, 0d0000000000000000;
	@%p5 bra 	$L__BB0_15;
	sub.s32 	%r37, %r9, %r10;
	add.s32 	%r11, %r37, 1;
	and.b32  	%r12, %r10, 3;
	setp.lt.u32 	%p6, %r10, 4;
	mov.f64 	%fd36, 0d0000000000000000;
	mov.b32 	%r48, 0;
	@%p6 bra 	$L__BB0_11;
	and.b32  	%r48, %r10, 2147483644;
	mov.u32 	%r39, shared_weights;
	add.s32 	%r46, %r39, 16;
	neg.s32 	%r47, %r48;
	mov.f64 	%fd36, 0d0000000000000000;
	mov.u32 	%r45, %r11;
$L__BB0_10:
	.pragma "nounroll";
	mul.wide.s32 	%rd18, %r45, 8;
	add.s64 	%rd19, %rd1, %rd18;
	ld.global.nc.f64 	%fd15, [%rd19];
	ld.shared.v2.f64 	{%fd16, %fd17}, [%r46+-16];
	fma.rn.f64 	%fd18, %fd15, %fd16, %fd36;
	ld.global.nc.f64 	%fd19, [%rd19+8];
	fma.rn.f64 	%fd20, %fd19, %fd17, %fd18;
	ld.global.nc.f64 	%fd21, [%rd19+16];
	ld.shared.v2.f64 	{%fd22, %fd23}, [%r46];
	fma.rn.f64 	%fd24, %fd21, %fd22, %fd20;
	ld.global.nc.f64 	%fd25, [%rd19+24];
	fma.rn.f64 	%fd36, %fd25, %fd23, %fd24;
	add.s32 	%r47, %r47, 4;
	add.s32 	%r46, %r46, 32;
	add.s32 	%r45, %r45, 4;
	setp.ne.s32 	%p7, %r47, 0;
	@%p7 bra 	$L__BB0_10;
$L__BB0_11:
	setp.eq.s32 	%p8, %r12, 0;
	@%p8 bra 	$L__BB0_15;
	add.s32 	%r40, %r11, %r48;
	mul.wide.s32 	%rd20, %r40, 8;
	add.s64 	%rd4, %rd1, %rd20;
	ld.global.nc.f64 	%fd26, [%rd4];
	shl.b32 	%r41, %r48, 3;
	mov.u32 	%r42, shared_weights;
	add.s32 	%r22, %r42, %r41;
	ld.shared.f64 	%fd27, [%r22];
	fma.rn.f64 	%fd36, %fd26, %fd27, %fd36;
	setp.eq.s32 	%p9, %r12, 1;
	@%p9 bra 	$L__BB0_15;
	ld.global.nc.f64 	%fd28, [%rd4+8];
	ld.shared.f64 	%fd29, [%r22+8];
	fma.rn.f64 	%fd36, %fd28, %fd29, %fd36;
	setp.eq.s32 	%p10, %r12, 2;
	@%p10 bra 	$L__BB0_15;
	ld.global.nc.f64 	%fd30, [%rd4+16];
	ld.shared.f64 	%fd31, [%r22+16];
	fma.rn.f64 	%fd36, %fd30, %fd31, %fd36;
$L__BB0_15:
	mul.f64 	%fd32, %fd1, %fd36;
	mul.wide.s32 	%rd21, %r44, 8;
	add.s64 	%rd22, %rd2, %rd21;
	st.global.f64 	[%rd22], %fd32;
$L__BB0_16:
	add.s32 	%r44, %r44, %r6;
	setp.lt.s32 	%p11, %r44, %r4;
	@%p11 bra 	$L__BB0_2;
$L__BB0_17:
	ret;

}
	// .globl	compute_alma_weights_f64
.visible .entry compute_alma_weights_f64(
	.param .u64 .ptr .align 1 compute_alma_weights_f64_param_0,
	.param .u64 .ptr .align 1 compute_alma_weights_f64_param_1,
	.param .u64 .ptr .align 1 compute_alma_weights_f64_param_2,
	.param .u64 .ptr .align 1 compute_alma_weights_f64_param_3,
	.param .u64 .ptr .align 1 compute_alma_weights_f64_param_4,
	.param .u32 compute_alma_weights_f64_param_5,
	.param .u32 compute_alma_weights_f64_param_6
)
{
	.reg .pred 	%p<22>;
	.reg .b32 	%r<65>;
	.reg .b32 	%f<3>;
	.reg .b64 	%rd<20>;
	.reg .b64 	%fd<59>;

	ld.param.u64 	%rd2, [compute_alma_weights_f64_param_0];
	ld.param.u64 	%rd3, [compute_alma_weights_f64_param_1];
	ld.param.u64 	%rd4, [compute_alma_weights_f64_param_2];
	ld.param.u64 	%rd5, [compute_alma_weights_f64_param_3];
	ld.param.u64 	%rd6, [compute_alma_weights_f64_param_4];
	ld.param.u32 	%r18, [compute_alma_weights_f64_param_5];
	ld.param.u32 	%r17, [compute_alma_weights_f64_param_6];
	mov.u32 	%r1, %ctaid.x;
	mov.u32 	%r64, %tid.x;
	setp.ge.s32 	%p1, %r1, %r18;
	@%p1 bra 	$L__BB1_15;
	cvta.to.global.u64 	%rd7, %rd5;
	cvta.to.global.u64 	%rd8, %rd3;
	cvta.to.global.u64 	%rd9, %rd4;
	mul.wide.u32 	%rd10, %r1, 4;
	add.s64 	%rd11, %rd7, %rd10;
	ld.global.nc.u32 	%r3, [%rd11];
	mul.wide.u32 	%rd12, %r1, 8;
	add.s64 	%rd13, %rd8, %rd12;
	ld.global.nc.f64 	%fd13, [%rd13];
	add.s64 	%rd14, %rd9, %rd12;
	ld.global.nc.f64 	%fd14, [%rd14];
	add.s32 	%r19, %r3, -1;
	cvt.rn.f64.s32 	%fd15, %r19;
	mul.f64 	%fd1, %fd13, %fd15;
	cvt.rn.f64.s32 	%fd16, %r3;
	div.rn.f64 	%fd2, %fd16, %fd14;
	setp.ge.s32 	%p2, %r64, %r3;
	@%p2 bra 	$L__BB1_7;
	mov.u32 	%r4, %ntid.x;
	add.f64 	%fd17, %fd2, %fd2;
	mul.f64 	%fd3, %fd2, %fd17;
	mov.u32 	%r62, %r64;
$L__BB1_3:
	cvt.rn.f64.s32 	%fd18, %r62;
	sub.f64 	%fd19, %fd18, %fd1;
	neg.f64 	%fd20, %fd19;
	mul.f64 	%fd21, %fd19, %fd20;
	div.rn.f64 	%fd4, %fd21, %fd3;
	fma.rn.f64 	%fd22, %fd4, 0d3FF71547652B82FE, 0d4338000000000000;
	{
	.reg .b32 %temp; 
	mov.b64 	{%r6, %temp}, %fd22;
	}
	mov.f64 	%fd23, 0dC338000000000000;
	add.rn.f64 	%fd24, %fd22, %fd23;
	fma.rn.f64 	%fd25, %fd24, 0dBFE62E42FEFA39EF, %fd4;
	fma.rn.f64 	%fd26, %fd24, 0dBC7ABC9E3B39803F, %fd25;
	fma.rn.f64 	%fd27, %fd26, 0d3E5ADE1569CE2BDF, 0d3E928AF3FCA213EA;
	fma.rn.f64 	%fd28, %fd27, %fd26, 0d3EC71DEE62401315;
	fma.rn.f64 	%fd29, %fd28, %fd26, 0d3EFA01997C89EB71;
	fma.rn.f64 	%fd30, %fd29, %fd26, 0d3F2A01A014761F65;
	fma.rn.f64 	%fd31, %fd30, %fd26, 0d3F56C16C1852B7AF;
	fma.rn.f64 	%fd32, %fd31, %fd26, 0d3F81111111122322;
	fma.rn.f64 	%fd33, %fd32, %fd26, 0d3FA55555555502A1;
	fma.rn.f64 	%fd34, %fd33, %fd26, 0d3FC5555555555511;
	fma.rn.f64 	%fd35, %fd34, %fd26, 0d3FE000000000000B;
	fma.rn.f64 	%fd36, %fd35, %fd26, 0d3FF0000000000000;
	fma.rn.f64 	%fd37, %fd36, %fd26, 0d3FF0000000000000;
	{
	.reg .b32 %temp; 
	mov.b64 	{%r7, %temp}, %fd37;
	}
	{
	.reg .b32 %temp; 
	mov.b64 	{%temp, %r8}, %fd37;
	}
	shl.b32 	%r20, %r6, 20;
	add.s32 	%r21, %r20, %r8;
	mov.b64 	%fd56, {%r7, %r21};
	{
	.reg .b32 %temp; 
	mov.b64 	{%temp, %r22}, %fd4;
	}
	mov.b32 	%f2, %r22;
	abs.f32 	%f1, %f2;
	setp.lt.f32 	%p3, %f1, 0f4086232B;
	@%p3 bra 	$L__BB1_6;
	setp.lt.f64 	%p4, %fd4, 0d0000000000000000;
	add.f64 	%fd38, %fd4, 0d7FF0000000000000;
	selp.f64 	%fd56, 0d0000000000000000, %fd38, %p4;
	setp.geu.f32 	%p5, %f1, 0f40874800;
	@%p5 bra 	$L__BB1_6;
	shr.u32 	%r23, %r6, 31;
	add.s32 	%r24, %r6, %r23;
	shr.s32 	%r25, %r24, 1;
	shl.b32 	%r26, %r25, 20;
	add.s32 	%r27, %r8, %r26;
	mov.b64 	%fd39, {%r7, %r27};
	sub.s32 	%r28, %r6, %r25;
	shl.b32 	%r29, %r28, 20;
	add.s32 	%r30, %r29, 1072693248;
	mov.b32 	%r31, 0;
	mov.b64 	%fd40, {%r31, %r30};
	mul.f64 	%fd56, %fd40, %fd39;
$L__BB1_6:
	shl.b32 	%r32, %r62, 3;
	mov.u32 	%r33, local_weights;
	add.s32 	%r34, %r33, %r32;
	st.shared.f64 	[%r34], %fd56;
	add.s32 	%r62, %r62, %r4;
	setp.lt.s32 	%p6, %r62, %r3;
	@%p6 bra 	$L__BB1_3;
$L__BB1_7:
	setp.ge.s32 	%p7, %r64, %r3;
	bar.sync 	0;
	mov.f64 	%fd58, 0d0000000000000000;
	@%p7 bra 	$L__BB1_10;
	mov.f64 	%fd58, 0d0000000000000000;
	mov.u32 	%r10, %ntid.x;
	mov.u32 	%r36, local_weights;
	mov.u32 	%r63, %r64;
$L__BB1_9:
	shl.b32 	%r35, %r63, 3;
	add.s32 	%r37, %r36, %r35;
	ld.shared.f64 	%fd43, [%r37];
	add.f64 	%fd58, %fd58, %fd43;
	add.s32 	%r63, %r63, %r10;
	setp.lt.s32 	%p8, %r63, %r3;
	@%p8 bra 	$L__BB1_9;
$L__BB1_10:
	// begin inline asm
	mov.b64 {%r38,%r39}, %fd58;
	// end inline asm
	shfl.sync.down.b32	%r41|%p9, %r39, 16, 31, -1;
	shfl.sync.down.b32	%r40|%p10, %r38, 16, 31, -1;
	// begin inline asm
	mov.b64 %fd45, {%r40,%r41};
	// end inline asm
	add.f64 	%fd46, %fd58, %fd45;
	// begin inline asm
	mov.b64 {%r42,%r43}, %fd46;
	// end inline asm
	shfl.sync.down.b32	%r45|%p11, %r43, 8, 31, -1;
	shfl.sync.down.b32	%r44|%p12, %r42, 8, 31, -1;
	// begin inline asm
	mov.b64 %fd47, {%r44,%r45};
	// end inline asm
	add.f64 	%fd48, %fd46, %fd47;
	// begin inline asm
	mov.b64 {%r46,%r47}, %fd48;
	// end inline asm
	shfl.sync.down.b32	%r49|%p13, %r47, 4, 31, -1;
	shfl.sync.down.b32	%r48|%p14, %r46, 4, 31, -1;
	// begin inline asm
	mov.b64 %fd49, {%r48,%r49};
	// end inline asm
	add.f64 	%fd50, %fd48, %fd49;
	// begin inline asm
	mov.b64 {%r50,%r51}, %fd50;
	// end inline asm
	shfl.sync.down.b32	%r53|%p15, %r51, 2, 31, -1;
	shfl.sync.down.b32	%r52|%p16, %r50, 2, 31, -1;
	// begin inline asm
	mov.b64 %fd51, {%r52,%r53};
	// end inline asm
	add.f64 	%fd52, %fd50, %fd51;
	// begin inline asm
	mov.b64 {%r54,%r55}, %fd52;
	// end inline asm
	shfl.sync.down.b32	%r57|%p17, %r55, 1, 31, -1;
	shfl.sync.down.b32	%r56|%p18, %r54, 1, 31, -1;
	// begin inline asm
	mov.b64 %fd53, {%r56,%r57};
	// end inline asm
	add.f64 	%fd12, %fd52, %fd53;
	setp.ne.s32 	%p19, %r64, 0;
	@%p19 bra 	$L__BB1_12;
	rcp.rn.f64 	%fd54, %fd12;
	cvta.to.global.u64 	%rd15, %rd6;
	mul.wide.u32 	%rd16, %r1, 8;
	add.s64 	%rd17, %rd15, %rd16;
	st.global.f64 	[%rd17], %fd54;
$L__BB1_12:
	setp.ge.s32 	%p20, %r64, %r3;
	mul.lo.s32 	%r13, %r17, %r1;
	@%p20 bra 	$L__BB1_15;
	mov.u32 	%r14, %ntid.x;
	cvta.to.global.u64 	%rd1, %rd2;
	mov.u32 	%r59, local_weights;
$L__BB1_14:
	shl.b32 	%r58, %r64, 3;
	add.s32 	%r60, %r59, %r58;
	ld.shared.f64 	%fd55, [%r60];
	add.s32 	%r61, %r64, %r13;
	mul.wide.s32 	%rd18, %r61, 8;
	add.s64 	%rd19, %rd1, %rd18;
	st.global.f64 	[%rd19], %fd55;
	add.s32 	%r64, %r64, %r14;
	setp.lt.s32 	%p21, %r64, %r3;
	@%p21 bra 	$L__BB1_14;
$L__BB1_15:
	ret;

}


// ===== COMPILED SASS (sm_100) =====

	.target	sm_100

	.elftype	@"ET_EXEC"


//--------------------- .note.nv.tkinfo           --------------------------
	.section	.note.nv.tkinfo,"",@"SHT_NOTE"
	.sectionflags	@"SHF_NOTE_NV_TKINFO"
	.tkinfo
        /*0018*/ 	.word	0x00000002
        /*0030*/ 	.string	""
        /*0030*/ 	.string	"ptxas"
        /*0030*/ 	.string	"Cuda compilation tools, release 13.0, V13.0.88"
        /*0030*/ 	.string	"Build cuda_13.0.r13.0/compiler.36424714_0"
        /*0030*/ 	.string	"-arch sm_100 -m 64 "



//--------------------- .note.nv.cuinfo           --------------------------
	.section	.note.nv.cuinfo,"",@"SHT_NOTE"
	.sectionflags	@"SHF_NOTE_NV_CUINFO"
        /*0018*/ 	.short	0x0002
        /*001a*/ 	.short	0x0064
        /*001c*/ 	.short	0x0082
	.zero		2


//--------------------- .nv.info                  --------------------------
	.section	.nv.info,"",@"SHT_CUDA_INFO"
	.align	4


	//----- nvinfo : EIATTR_REGCOUNT
	.align		4
        /*0000*/ 	.byte	0x04, 0x2f
        /*0002*/ 	.short	(.L_1 - .L_0)
	.align		4
.L_0:
        /*0004*/ 	.word	index@(alma_batch_f64)
        /*0008*/ 	.word	0x00000020


	//----- nvinfo : EIATTR_FRAME_SIZE
	.align		4
.L_1:
        /*000c*/ 	.byte	0x04, 0x11
        /*000e*/ 	.short	(.L_3 - .L_2)
	.align		4
.L_2:
        /*0010*/ 	.word	index@(alma_batch_f64)
        /*0014*/ 	.word	0x00000000


	//----- nvinfo : EIATTR_REGCOUNT
	.align		4
.L_3:
        /*0018*/ 	.byte	0x04, 0x2f
        /*001a*/ 	.short	(.L_5 - .L_4)
	.align		4
.L_4:
        /*001c*/ 	.word	index@(compute_alma_weights_f64)
        /*0020*/ 	.word	0x0000001f


	//----- nvinfo : EIATTR_FRAME_SIZE
	.align		4
.L_5:
        /*0024*/ 	.byte	0x04, 0x11
        /*0026*/ 	.short	(.L_7 - .L_6)
	.align		4
.L_6:
        /*0028*/ 	.word	index@($__internal_1_$__cuda_sm20_div_rn_f64_full)
        /*002c*/ 	.word	0x00000000


	//----- nvinfo : EIATTR_FRAME_SIZE
	.align		4
.L_7:
        /*0030*/ 	.byte	0x04, 0x11
        /*0032*/ 	.short	(.L_9 - .L_8)
	.align		4
.L_8:
        /*0034*/ 	.word	index@($__internal_0_$__cuda_sm20_dblrcp_rn_slowpath_v3)
        /*0038*/ 	.word	0x00000000


	//----- nvinfo : EIATTR_FRAME_SIZE
	.align		4
.L_9:
        /*003c*/ 	.byte	0x04, 0x11
        /*003e*/ 	.short	(.L_11 - .L_10)
	.align		4
.L_10:
        /*0040*/ 	.word	index@(compute_alma_weights_f64)
        /*0044*/ 	.word	0x00000000


	//----- nvinfo : EIATTR_MIN_STACK_SIZE
	.align		4
.L_11:
        /*0048*/ 	.byte	0x04, 0x12
        /*004a*/ 	.short	(.L_13 - .L_12)
	.align		4
.L_12:
        /*004c*/ 	.word	index@(compute_alma_weights_f64)
        /*0050*/ 	.word	0x00000000


	//----- nvinfo : EIATTR_MIN_STACK_SIZE
	.align		4
.L_13:
        /*0054*/ 	.byte	0x04, 0x12
        /*0056*/ 	.short	(.L_15 - .L_14)
	.align		4
.L_14:
        /*0058*/ 	.word	index@(alma_batch_f64)
        /*005c*/ 	.word	0x00000000
.L_15:


//--------------------- .nv.compat                --------------------------
	.section	.nv.compat,"",@"SHT_CUDA_COMPAT_INFO"
	.align	4
        /*0000*/ 	.byte	0x02, 0x09, 0x00, 0x00, 0x02, 0x02, 0x01, 0x00, 0x02, 0x05, 0x05, 0x00, 0x03, 0x07, 0x01, 0x01
        /*0010*/ 	.byte	0x02, 0x03, 0x00, 0x00, 0x02, 0x06, 0x01, 0x00, 0x04, 0x0b, 0x08, 0x00, 0x01, 0x00, 0x00, 0x00
        /*0020*/ 	.byte	0x00, 0x00, 0x00, 0x00


//--------------------- .nv.info.compute_alma_weights_f64 --------------------------
	.section	.nv.info.compute_alma_weights_f64,"",@"SHT_CUDA_INFO"
	.sectionflags	@""
	.align	4


	//----- nvinfo : EIATTR_CUDA_API_VERSION
	.align		4
        /*0000*/ 	.byte	0x04, 0x37
        /*0002*/ 	.short	(.L_17 - .L_16)
.L_16:
        /*0004*/ 	.word	0x00000082


	//----- nvinfo : EIATTR_KPARAM_INFO
	.align		4
.L_17:
        /*0008*/ 	.byte	0x04, 0x17
        /*000a*/ 	.short	(.L_19 - .L_18)
.L_18:
        /*000c*/ 	.word	0x00000000
        /*0010*/ 	.short	0x0006
        /*0012*/ 	.short	0x002c
        /*0014*/ 	.byte	0x00, 0xf0, 0x11, 0x00


	//----- nvinfo : EIATTR_KPARAM_INFO
	.align		4
.L_19:
        /*0018*/ 	.byte	0x04, 0x17
        /*001a*/ 	.short	(.L_21 - .L_20)
.L_20:
        /*001c*/ 	.word	0x00000000
        /*0020*/ 	.short	0x0005
        /*0022*/ 	.short	0x0028
        /*0024*/ 	.byte	0x00, 0xf0, 0x11, 0x00


	//----- nvinfo : EIATTR_KPARAM_INFO
	.align		4
.L_21:
        /*0028*/ 	.byte	0x04, 0x17
        /*002a*/ 	.short	(.L_23 - .L_22)
.L_22:
        /*002c*/ 	.word	0x00000000
        /*0030*/ 	.short	0x0004
        /*0032*/ 	.short	0x0020
        /*0034*/ 	.byte	0x00, 0xf5, 0x21, 0x00


	//----- nvinfo : EIATTR_KPARAM_INFO
	.align		4
.L_23:
        /*0038*/ 	.byte	0x04, 0x17
        /*003a*/ 	.short	(.L_25 - .L_24)
.L_24:
        /*003c*/ 	.word	0x00000000
        /*0040*/ 	.short	0x0003
        /*0042*/ 	.short	0x0018
        /*0044*/ 	.byte	0x00, 0xf5, 0x21, 0x00


	//----- nvinfo : EIATTR_KPARAM_INFO
	.align		4
.L_25:
        /*0048*/ 	.byte	0x04, 0x17
        /*004a*/ 	.short	(.L_27 - .L_26)
.L_26:
        /*004c*/ 	.word	0x00000000
        /*0050*/ 	.short	0x0002
        /*0052*/ 	.short	0x0010
        /*0054*/ 	.byte	0x00, 0xf5, 0x21, 0x00


	//----- nvinfo : EIATTR_KPARAM_INFO
	.align		4
.L_27:
        /*0058*/ 	.byte	0x04, 0x17
        /*005a*/ 	.short	(.L_29 - .L_28)
.L_28:
        /*005c*/ 	.word	0x00000000
        /*0060*/ 	.short	0x0001
        /*0062*/ 	.short	0x0008
        /*0064*/ 	.byte	0x00, 0xf5, 0x21, 0x00


	//----- nvinfo : EIATTR_KPARAM_INFO
	.align		4
.L_29:
        /*0068*/ 	.byte	0x04, 0x17
        /*006a*/ 	.short	(.L_31 - .L_30)
.L_30:
        /*006c*/ 	.word	0x00000000
        /*0070*/ 	.short	0x0000
        /*0072*/ 	.short	0x0000
        /*0074*/ 	.byte	0x00, 0xf5, 0x21, 0x00


	//----- nvinfo : EIATTR_SPARSE_MMA_MASK
	.align		4
.L_31:
        /*0078*/ 	.byte	0x03, 0x50
        /*007a*/ 	.short	0x0000


	//----- nvinfo : EIATTR_MAXREG_COUNT
	.align		4
        /*007c*/ 	.byte	0x03, 0x1b
        /*007e*/ 	.short	0x00ff


	//----- nvinfo : EIATTR_NUM_BARRIERS
	.align		4
        /*0080*/ 	.byte	0x02, 0x4c
        /*0082*/ 	.byte	0x01
	.zero		1


	//----- nvinfo : EIATTR_MERCURY_ISA_VERSION
	.align		4
        /*0084*/ 	.byte	0x03, 0x5f
        /*0086*/ 	.short	0x0101


	//----- nvinfo : EIATTR_COOP_GROUP_MASK_REGIDS
	.align		4
        /*0088*/ 	.byte	0x04, 0x29
        /*008a*/ 	.short	(.L_33 - .L_32)


	//   ....[0]....
.L_32:
        /*008c*/ 	.word	0xffffffff


	//   ....[1]....
        /*0090*/ 	.word	0xffffffff


	//   ....[2]....
        /*0094*/ 	.word	0xffffffff


	//   ....[3]....
        /*0098*/ 	.word	0xffffffff


	//   ....[4]....
        /*009c*/ 	.word	0xffffffff


	//   ....[5]....
        /*00a0*/ 	.word	0xffffffff


	//   ....[6]....
        /*00a4*/ 	.word	0xffffffff


	//   ....[7]....
        /*00a8*/ 	.word	0xffffffff


	//   ....[8]....
        /*00ac*/ 	.word	0xffffffff


	//   ....[9]....
        /*00b0*/ 	.word	0xffffffff


	//----- nvinfo : EIATTR_COOP_GROUP_INSTR_OFFSETS
	.align		4
.L_33:
        /*00b4*/ 	.byte	0x04, 0x28
        /*00b6*/ 	.short	(.L_35 - .L_34)


	//   ....[0]....
.L_34:
        /*00b8*/ 	.word	0x00000a20


	//   ....[1]....
        /*00bc*/ 	.word	0x00000a50


	//   ....[2]....
        /*00c0*/ 	.word	0x00000a70


	//   ....[3]....
        /*00c4*/ 	.word	0x00000a80


	//   ....[4]....
        /*00c8*/ 	.word	0x00000aa0


	//   ....[5]....
        /*00cc*/ 	.word	0x00000ab0


	//   ....[6]....
        /*00d0*/ 	.word	0x00000ad0


	//   ....[7]....
        /*00d4*/ 	.word	0x00000ae0


	//   ....[8]....
        /*00d8*/ 	.word	0x00000b00


	//   ....[9]....
        /*00dc*/ 	.word	0x00000b10


	//----- nvinfo : EIATTR_VRC_CTA_INIT_COUNT
	.align		4
.L_35:
        /*00e0*/ 	.byte	0x02, 0x4a
	.zero		1
	.zero		1


	//----- nvinfo : EIATTR_EXIT_INSTR_OFFSETS
	.align		4
        /*00e4*/ 	.byte	0x04, 0x1c
        /*00e6*/ 	.short	(.L_37 - .L_36)


	//   ....[0]....
.L_36:
        /*00e8*/ 	.word	0x00000040


	//   ....[1]....
        /*00ec*/ 	.word	0x00000c80


	//   ....[2]....
        /*00f0*/ 	.word	0x00000d70


	//----- nvinfo : EIATTR_CRS_STACK_SIZE
	.align		4
.L_37:
        /*00f4*/ 	.byte	0x04, 0x1e
        /*00f6*/ 	.short	(.L_39 - .L_38)
.L_38:
        /*00f8*/ 	.word	0x00000000


	//----- nvinfo : EIATTR_CBANK_PARAM_SIZE
	.align		4
.L_39:
        /*00fc*/ 	.byte	0x03, 0x19
        /*00fe*/ 	.short	0x0030


	//----- nvinfo : EIATTR_PARAM_CBANK
	.align		4
        /*0100*/ 	.byte	0x04, 0x0a
        /*0102*/ 	.short	(.L_41 - .L_40)
	.align		4
.L_40:
        /*0104*/ 	.word	index@(.nv.constant0.compute_alma_weights_f64)
        /*0108*/ 	.short	0x0380
        /*010a*/ 	.short	0x0030


	//----- nvinfo : EIATTR_SW_WAR
	.align		4
.L_41:
        /*010c*/ 	.byte	0x04, 0x36
        /*010e*/ 	.short	(.L_43 - .L_42)
.L_42:
        /*0110*/ 	.word	0x00000008
.L_43:


//--------------------- .nv.info.alma_batch_f64   --------------------------
	.section	.nv.info.alma_batch_f64,"",@"SHT_CUDA_INFO"
	.sectionflags	@""
	.align	4


	//----- nvinfo : EIATTR_CUDA_API_VERSION
	.align		4
        /*0000*/ 	.byte	0x04, 0x37
        /*0002*/ 	.short	(.L_45 - .L_44)
.L_44:
        /*0004*/ 	.word	0x00000082


	//----- nvinfo : EIATTR_KPARAM_INFO
	.align		4
.L_45:
        /*0008*/ 	.byte	0x04, 0x17
        /*000a*/ 	.short	(.L_47 - .L_46)
.L_46:
        /*000c*/ 	.word	0x00000000
        /*0010*/ 	.short	0x0008
        /*0012*/ 	.short	0x0030
        /*0014*/ 	.byte	0x00, 0xf5, 0x21, 0x00


	//----- nvinfo : EIATTR_KPARAM_INFO
	.align		4
.L_47:
        /*0018*/ 	.byte	0x04, 0x17
        /*001a*/ 	.short	(.L_49 - .L_48)
.L_48:
        /*001c*/ 	.word	0x00000000
        /*0020*/ 	.short	0x0007
        /*0022*/ 	.short	0x002c
        /*0024*/ 	.byte	0x00, 0xf0, 0x11, 0x00


	//----- nvinfo : EIATTR_KPARAM_INFO
	.align		4
.L_49:
        /*0028*/ 	.byte	0x04, 0x17
        /*002a*/ 	.short	(.L_51 - .L_50)
.L_50:
        /*002c*/ 	.word	0x00000000
        /*0030*/ 	.short	0x0006
        /*0032*/ 	.short	0x0028
        /*0034*/ 	.byte	0x00, 0xf0, 0x11, 0x00


	//----- nvinfo : EIATTR_KPARAM_INFO
	.align		4
.L_51:
        /*0038*/ 	.byte	0x04, 0x17
        /*003a*/ 	.short	(.L_53 - .L_52)
.L_52:
        /*003c*/ 	.word	0x00000000
        /*0040*/ 	.short	0x0005
        /*0042*/ 	.short	0x0024
        /*0044*/ 	.byte	0x00, 0xf0, 0x11, 0x00


	//----- nvinfo : EIATTR_KPARAM_INFO
	.align		4
.L_53:
        /*0048*/ 	.byte	0x04, 0x17
        /*004a*/ 	.short	(.L_55 - .L_54)
.L_54:
        /*004c*/ 	.word	0x00000000
        /*0050*/ 	.short	0x0004
        /*0052*/ 	.short	0x0020
        /*0054*/ 	.byte	0x00, 0xf0, 0x11, 0x00


	//----- nvinfo : EIATTR_KPARAM_INFO
	.align		4
.L_55:
        /*0058*/ 	.byte	0x04, 0x17
        /*005a*/ 	.short	(.L_57 - .L_56)
.L_56:
        /*005c*/ 	.word	0x00000000
        /*0060*/ 	.short	0x0003
        /*0062*/ 	.short	0x0018
        /*0064*/ 	.byte	0x00, 0xf5, 0x21, 0x00


	//----- nvinfo : EIATTR_KPARAM_INFO
	.align		4
.L_57:
        /*0068*/ 	.byte	0x04, 0x17
        /*006a*/ 	.short	(.L_59 - .L_58)
.L_58:
        /*006c*/ 	.word	0x00000000
        /*0070*/ 	.short	0x0002
        /*0072*/ 	.short	0x0010
        /*0074*/ 	.byte	0x00, 0xf5, 0x21, 0x00


	//----- nvinfo : EIATTR_KPARAM_INFO
	.align		4
.L_59:
        /*0078*/ 	.byte	0x04, 0x17
        /*007a*/ 	.short	(.L_61 - .L_60)
.L_60:
        /*007c*/ 	.word	0x00000000
        /*0080*/ 	.short	0x0001
        /*0082*/ 	.short	0x0008
        /*0084*/ 	.byte	0x00, 0xf5, 0x21, 0x00


	//----- nvinfo : EIATTR_KPARAM_INFO
	.align		4
.L_61:
        /*0088*/ 	.byte	0x04, 0x17
        /*008a*/ 	.short	(.L_63 - .L_62)
.L_62:
        /*008c*/ 	.word	0x00000000
        /*0090*/ 	.short	0x0000
        /*0092*/ 	.short	0x0000
        /*0094*/ 	.byte	0x00, 0xf5, 0x21, 0x00


	//----- nvinfo : EIATTR_SPARSE_MMA_MASK
	.align		4
.L_63:
        /*0098*/ 	.byte	0x03, 0x50
        /*009a*/ 	.short	0x0000


	//----- nvinfo : EIATTR_MAXREG_COUNT
	.align		4
        /*009c*/ 	.byte	0x03, 0x1b
        /*009e*/ 	.short	0x00ff


	//----- nvinfo : EIATTR_NUM_BARRIERS
	.align		4
        /*00a0*/ 	.byte	0x02, 0x4c
        /*00a2*/ 	.byte	0x01
	.zero		1


	//----- nvinfo : EIATTR_MERCURY_ISA_VERSION
	.align		4
        /*00a4*/ 	.byte	0x03, 0x5f
        /*00a6*/ 	.short	0x0101


	//----- nvinfo : EIATTR_VRC_CTA_INIT_COUNT
	.align		4
        /*00a8*/ 	.byte	0x02, 0x4a
	.zero		1
	.zero		1


	//----- nvinfo : EIATTR_EXIT_INSTR_OFFSETS
	.align		4
        /*00ac*/ 	.byte	0x04, 0x1c
        /*00ae*/ 	.short	(.L_65 - .L_64)


	//   ....[0]....
.L_64:
        /*00b0*/ 	.word	0x00000090


	//   ....[1]....
        /*00b4*/ 	.word	0x000008a0


	//----- nvinfo : EIATTR_CRS_STACK_SIZE
	.align		4
.L_65:
        /*00b8*/ 	.byte	0x04, 0x1e
        /*00ba*/ 	.short	(.L_67 - .L_66)
.L_66:
        /*00bc*/ 	.word	0x00000000


	//----- nvinfo : EIATTR_CBANK_PARAM_SIZE
	.align		4
.L_67:
        /*00c0*/ 	.byte	0x03, 0x19
        /*00c2*/ 	.short	0x0038


	//----- nvinfo : EIATTR_PARAM_CBANK
	.align		4
        /*00c4*/ 	.byte	0x04, 0x0a
        /*00c6*/ 	.short	(.L_69 - .L_68)
	.align		4
.L_68:
        /*00c8*/ 	.word	index@(.nv.constant0.alma_batch_f64)
        /*00cc*/ 	.short	0x0380
        /*00ce*/ 	.short	0x0038


	//----- nvinfo : EIATTR_SW_WAR
	.align		4
.L_69:
        /*00d0*/ 	.byte	0x04, 0x36
        /*00d2*/ 	.short	(.L_71 - .L_70)
.L_70:
        /*00d4*/ 	.word	0x00000008
.L_71:


//--------------------- .nv.callgraph             --------------------------
	.section	.nv.callgraph,"",@"SHT_CUDA_CALLGRAPH"
	.align	4
	.sectionentsize	8
	.align		4
        /*0000*/ 	.word	0x00000000
	.align		4
        /*0004*/ 	.word	0xffffffff
	.align		4
        /*0008*/ 	.word	0x00000000
	.align		4
        /*000c*/ 	.word	0xfffffffe
	.align		4
        /*0010*/ 	.word	0x00000000
	.align		4
        /*0014*/ 	.word	0xfffffffd
	.align		4
        /*0018*/ 	.word	0x00000000
	.align		4
        /*001c*/ 	.word	0xfffffffc


//--------------------- .text.compute_alma_weights_f64 --------------------------
	.section	.text.compute_alma_weights_f64,"ax",@progbits
	.align	128
        .global         compute_alma_weights_f64
        .type           compute_alma_weights_f64,@function
        .size           compute_alma_weights_f64,(.L_x_36 - compute_alma_weights_f64)
        .other          compute_alma_weights_f64,@"STO_CUDA_ENTRY STV_DEFAULT"
compute_alma_weights_f64:
.text.compute_alma_weights_f64:
[----:B------:R-:W-:Y:S01]  /*0000*/  LDC R1, c[0x0][0x37c] ;  /* 0x0000df00ff017b82 */ /* 0x000fe20000000800 */
[----:B------:R-:W0:Y:S01]  /*0010*/  S2R R2, SR_CTAID.X ;  /* 0x0000000000027919 */ /* 0x000e220000002500 */
[----:B------:R-:W0:Y:S02]  /*0020*/  LDCU UR4, c[0x0][0x3a8] ;  /* 0x00007500ff0477ac */ /* 0x000e240008000800 */
[----:B0-----:R-:W-:-:S13]  /*0030*/  ISETP.GE.AND P0, PT, R2, UR4, PT ;  /* 0x0000000402007c0c */ /* 0x001fda000bf06270 */
[----:B------:R-:W-:Y:S05]  /*0040*/  @P0 EXIT ;  /* 0x000000000000094d */ /* 0x000fea0003800000 */
[----:B------:R-:W0:Y:S01]  /*0050*/  LDC.64 R10, c[0x0][0x390] ;  /* 0x0000e400ff0a7b82 */ /* 0x000e220000000a00 */
[----:B------:R-:W1:Y:S07]  /*0060*/  LDCU.64 UR6, c[0x0][0x358] ;  /* 0x00006b00ff0677ac */ /* 0x000e6e0008000a00 */
[----:B------:R-:W2:Y:S08]  /*0070*/  LDC.64 R4, c[0x0][0x398] ;  /* 0x0000e600ff047b82 */ /* 0x000eb00000000a00 */
[----:B------:R-:W3:Y:S01]  /*0080*/  LDC.64 R8, c[0x0][0x388] ;  /* 0x0000e200ff087b82 */ /* 0x000ee20000000a00 */
[----:B0-----:R-:W-:-:S06]  /*0090*/  IMAD.WIDE.U32 R10, R2, 0x8, R10 ;  /* 0x00000008020a7825 */ /* 0x001fcc00078e000a */
[----:B-1----:R-:W4:Y:S01]  /*00a0*/  LDG.E.64.CONSTANT R10, desc[UR6][R10.64] ;  /* 0x000000060a0a7981 */ /* 0x002f22000c1e9b00 */
[----:B--2---:R-:W-:-:S05]  /*00b0*/  IMAD.WIDE.U32 R4, R2, 0x4, R4 ;  /* 0x0000000402047825 */ /* 0x004fca00078e0004 */
[----:B------:R0:W2:Y:S01]  /*00c0*/  LDG.E.CONSTANT R3, desc[UR6][R4.64] ;  /* 0x0000000604037981 */ /* 0x0000a2000c1e9900 */
[----:B---3--:R-:W-:-:S06]  /*00d0*/  IMAD.WIDE.U32 R8, R2, 0x8, R8 ;  /* 0x0000000802087825 */ /* 0x008fcc00078e0008 */
[----:B------:R-:W3:Y:S01]  /*00e0*/  LDG.E.64.CONSTANT R8, desc[UR6][R8.64] ;  /* 0x0000000608087981 */ /* 0x000ee2000c1e9b00 */
[----:B------:R-:W-:Y:S01]  /*00f0*/  IMAD.MOV.U32 R6, RZ, RZ, 0x1 ;  /* 0x00000001ff067424 */ /* 0x000fe200078e00ff */
[----:B0-----:R-:W0:Y:S01]  /*0100*/  S2R R4, SR_TID.X ;  /* 0x0000000000047919 */ /* 0x001e220000002100 */
[----:B----4-:R-:W1:Y:S01]  /*0110*/  MUFU.RCP64H R7, R11 ;  /* 0x0000000b00077308 */ /* 0x010e620000001800 */
[----:B--2---:R-:W-:-:S03]  /*0120*/  VIADD R0, R3, 0xffffffff ;  /* 0xffffffff03007836 */ /* 0x004fc60000000000 */
[----:B-1----:R-:W-:-:S08]  /*0130*/  DFMA R12, -R10, R6, 1 ;  /* 0x3ff000000a0c742b */ /* 0x002fd00000000106 */
[----:B------:R-:W-:-:S08]  /*0140*/  DFMA R12, R12, R12, R12 ;  /* 0x0000000c0c0c722b */ /* 0x000fd0000000000c */
[----:B------:R-:W-:Y:S02]  /*0150*/  DFMA R6, R6, R12, R6 ;  /* 0x0000000c0606722b */ /* 0x000fe40000000006 */
[----:B------:R-:W1:Y:S06]  /*0160*/  I2F.F64 R12, R3 ;  /* 0x00000003000c7312 */ /* 0x000e6c0000201c00 */
[----:B------:R-:W-:-:S08]  /*0170*/  DFMA R14, -R10, R6, 1 ;  /* 0x3ff000000a0e742b */ /* 0x000fd00000000106 */
[----:B------:R-:W-:Y:S01]  /*0180*/  DFMA R6, R6, R14, R6 ;  /* 0x0000000e0606722b */ /* 0x000fe20000000006 */
[----:B-1----:R-:W-:-:S07]  /*0190*/  FSETP.GEU.AND P1, PT, |R13|, 6.5827683646048100446e-37, PT ;  /* 0x036000000d00780b */ /* 0x002fce0003f2e200 */
[----:B------:R-:W-:-:S08]  /*01a0*/  DMUL R14, R12, R6 ;  /* 0x000000060c0e7228 */ /* 0x000fd00000000000 */
[----:B------:R-:W-:-:S08]  /*01b0*/  DFMA R16, -R10, R14, R12 ;  /* 0x0000000e0a10722b */ /* 0x000fd0000000010c */
[----:B------:R-:W-:Y:S01]  /*01c0*/  DFMA R6, R6, R16, R14 ;  /* 0x000000100606722b */ /* 0x000fe2000000000e */
[----:B------:R-:W3:Y:S09]  /*01d0*/  I2F.F64 R14, R0 ;  /* 0x00000000000e7312 */ /* 0x000ef20000201c00 */
[----:B------:R-:W-:-:S05]  /*01e0*/  FFMA R5, RZ, R11, R7 ;  /* 0x0000000bff057223 */ /* 0x000fca0000000007 */
[----:B------:R-:W-:Y:S01]  /*01f0*/  FSETP.GT.AND P0, PT, |R5|, 1.469367938527859385e-39, PT ;  /* 0x001000000500780b */ /* 0x000fe20003f04200 */
[----:B---3--:R-:W-:-:S12]  /*0200*/  DMUL R8, R8, R14 ;  /* 0x0000000e08087228 */ /* 0x008fd80000000000 */
[----:B0-----:R-:W-:Y:S05]  /*0210*/  @P0 BRA P1, `(.L_x_0) ;  /* 0x0000000000200947 */ /* 0x001fea0000800000 */
[----:B------:R-:W-:Y:S01]  /*0220*/  IMAD.MOV.U32 R14, RZ, RZ, R12 ;  /* 0x000000ffff0e7224 */ /* 0x000fe200078e000c */
[----:B------:R-:W-:Y:S01]  /*0230*/  MOV R0, 0x280 ;  /* 0x0000028000007802 */ /* 0x000fe20000000f00 */
[----:B------:R-:W-:Y:S02]  /*0240*/  IMAD.MOV.U32 R15, RZ, RZ, R13 ;  /* 0x000000ffff0f7224 */ /* 0x000fe400078e000d */
[----:B------:R-:W-:Y:S02]  /*0250*/  IMAD.MOV.U32 R12, RZ, RZ, R10 ;  /* 0x000000ffff0c7224 */ /* 0x000fe400078e000a */
[----:B------:R-:W-:-:S07]  /*0260*/  IMAD.MOV.U32 R13, RZ, RZ, R11 ;  /* 0x000000ffff0d7224 */ /* 0x000fce00078e000b */
[----:B------:R-:W-:Y:S05]  /*0270*/  CALL.REL.NOINC `($__internal_1_$__cuda_sm20_div_rn_f64_full) ;  /* 0x0000000c00687944 */ /* 0x000fea0003c00000 */
[----:B------:R-:W-:Y:S02]  /*0280*/  IMAD.MOV.U32 R6, RZ, RZ, R18 ;  /* 0x000000ffff067224 */ /* 0x000fe400078e0012 */
[----:B------:R-:W-:-:S07]  /*0290*/  IMAD.MOV.U32 R7, RZ, RZ, R19 ;  /* 0x000000ffff077224 */ /* 0x000fce00078e0013 */
.L_x_0:
[----:B------:R-:W-:Y:S01]  /*02a0*/  ISETP.GE.AND P0, PT, R4, R3, PT ;  /* 0x000000030400720c */ /* 0x000fe20003f06270 */
[----:B------:R-:W-:-:S12]  /*02b0*/  BSSY.RECONVERGENT B0, `(.L_x_1) ;  /* 0x0000064000007945 */ /* 0x000fd80003800200 */
[----:B------:R-:W-:Y:S05]  /*02c0*/  @P0 BRA `(.L_x_2) ;  /* 0x0000000400880947 */ /* 0x000fea0003800000 */
[----:B------:R-:W0:Y:S01]  /*02d0*/  LDC R5, c[0x0][0x360] ;  /* 0x0000d800ff057b82 */ /* 0x000e220000000800 */
[----:B------:R-:W-:Y:S01]  /*02e0*/  DADD R10, R6, R6 ;  /* 0x00000000060a7229 */ /* 0x000fe20000000006 */
[----:B------:R-:W-:-:S07]  /*02f0*/  IMAD.MOV.U32 R24, RZ, RZ, R4 ;  /* 0x000000ffff187224 */ /* 0x000fce00078e0004 */
[----:B------:R-:W-:-:S11]  /*0300*/  DMUL R6, R10, R6 ;  /* 0x000000060a067228 */ /* 0x000fd60000000000 */
.L_x_7:
[----:B------:R-:W1:Y:S01]  /*0310*/  MUFU.RCP64H R13, R7 ;  /* 0x00000007000d7308 */ /* 0x000e620000001800 */
[----:B------:R-:W-:Y:S01]  /*0320*/  IMAD.MOV.U32 R12, RZ, RZ, 0x1 ;  /* 0x00000001ff0c7424 */ /* 0x000fe200078e00ff */
[----:B------:R-:W-:Y:S06]  /*0330*/  BSSY.RECONVERGENT B1, `(.L_x_3) ;  /* 0x0000018000017945 */ /* 0x000fec0003800200 */
[----:B------:R-:W2:Y:S01]  /*0340*/  I2F.F64 R10, R24 ;  /* 0x00000018000a7312 */ /* 0x000ea20000201c00 */
[----:B-1----:R-:W-:Y:S02]  /*0350*/  DFMA R14, -R6, R12, 1 ;  /* 0x3ff00000060e742b */ /* 0x002fe4000000010c */
[----:B--2---:R-:W-:-:S06]  /*0360*/  DADD R10, -R8, R10 ;  /* 0x00000000080a7229 */ /* 0x004fcc000000010a */
[----:B------:R-:W-:-:S08]  /*0370*/  DFMA R14, R14, R14, R14 ;  /* 0x0000000e0e0e722b */ /* 0x000fd0000000000e */
[----:B------:R-:W-:Y:S02]  /*0380*/  DFMA R14, R12, R14, R12 ;  /* 0x0000000e0c0e722b */ /* 0x000fe4000000000c */
[----:B------:R-:W-:-:S06]  /*0390*/  DMUL R12, R10, -R10 ;  /* 0x8000000a0a0c7228 */ /* 0x000fcc0000000000 */
[----:B------:R-:W-:-:S04]  /*03a0*/  DFMA R16, -R6, R14, 1 ;  /* 0x3ff000000610742b */ /* 0x000fc8000000010e */
[----:B------:R-:W-:-:S04]  /*03b0*/  FSETP.GEU.AND P1, PT, |R13|, 6.5827683646048100446e-37, PT ;  /* 0x036000000d00780b */ /* 0x000fc80003f2e200 */
[----:B------:R-:W-:-:S08]  /*03c0*/  DFMA R16, R14, R16, R14 ;  /* 0x000000100e10722b */ /* 0x000fd0000000000e */
[----:B------:R-:W-:-:S08]  /*03d0*/  DMUL R10, R12, R16 ;  /* 0x000000100c0a7228 */ /* 0x000fd00000000000 */
[----:B------:R-:W-:-:S08]  /*03e0*/  DFMA R14, -R6, R10, R12 ;  /* 0x0000000a060e722b */ /* 0x000fd0000000010c */
[----:B------:R-:W-:-:S10]  /*03f0*/  DFMA R10, R16, R14, R10 ;  /* 0x0000000e100a722b */ /* 0x000fd4000000000a */
[----:B------:R-:W-:-:S05]  /*0400*/  FFMA R0, RZ, R7, R11 ;  /* 0x00000007ff007223 */ /* 0x000fca000000000b */
[----:B------:R-:W-:-:S13]  /*0410*/  FSETP.GT.AND P0, PT, |R0|, 1.469367938527859385e-39, PT ;  /* 0x001000000000780b */ /* 0x000fda0003f04200 */
[----:B------:R-:W-:Y:S05]  /*0420*/  @P0 BRA P1, `(.L_x_4) ;  /* 0x0000000000200947 */ /* 0x000fea0000800000 */
[----:B------:R-:W-:Y:S01]  /*0430*/  IMAD.MOV.U32 R14, RZ, RZ, R12 ;  /* 0x000000ffff0e7224 */ /* 0x000fe200078e000c */
[----:B------:R-:W-:Y:S01]  /*0440*/  MOV R0, 0x490 ;  /* 0x0000049000007802 */ /* 0x000fe20000000f00 */
[----:B------:R-:W-:Y:S02]  /*0450*/  IMAD.MOV.U32 R15, RZ, RZ, R13 ;  /* 0x000000ffff0f7224 */ /* 0x000fe400078e000d */
[----:B------:R-:W-:Y:S02]  /*0460*/  IMAD.MOV.U32 R12, RZ, RZ, R6 ;  /* 0x000000ffff0c7224 */ /* 0x000fe400078e0006 */
[----:B------:R-:W-:-:S07]  /*0470*/  IMAD.MOV.U32 R13, RZ, RZ, R7 ;  /* 0x000000ffff0d7224 */ /* 0x000fce00078e0007 */
[----:B0-----:R-:W-:Y:S05]  /*0480*/  CALL.REL.NOINC `($__internal_1_$__cuda_sm20_div_rn_f64_full) ;  /* 0x0000000800e47944 */ /* 0x001fea0003c00000 */
[----:B------:R-:W-:Y:S02]  /*0490*/  IMAD.MOV.U32 R10, RZ, RZ, R18 ;  /* 0x000000ffff0a7224 */ /* 0x000fe400078e0012 */
[----:B------:R-:W-:-:S07]  /*04a0*/  IMAD.MOV.U32 R11, RZ, RZ, R19 ;  /* 0x000000ffff0b7224 */ /* 0x000fce00078e0013 */
.L_x_4:
[----:B------:R-:W-:Y:S05]  /*04b0*/  BSYNC.RECONVERGENT B1 ;  /* 0x0000000000017941 */ /* 0x000fea0003800200 */
.L_x_3:
[----:B------:R-:W-:Y:S01]  /*04c0*/  IMAD.MOV.U32 R12, RZ, RZ, 0x652b82fe ;  /* 0x652b82feff0c7424 */ /* 0x000fe200078e00ff */
[----:B------:R-:W-:Y:S01]  /*04d0*/  UMOV UR4, 0xfefa39ef ;  /* 0xfefa39ef00047882 */ /* 0x000fe20000000000 */
[----:B------:R-:W-:Y:S01]  /*04e0*/  IMAD.MOV.U32 R13, RZ, RZ, 0x3ff71547 ;  /* 0x3ff71547ff0d7424 */ /* 0x000fe200078e00ff */
[----:B------:R-:W-:Y:S01]  /*04f0*/  UMOV UR5, 0x3fe62e42 ;  /* 0x3fe62e4200057882 */ /* 0x000fe20000000000 */
[----:B------:R-:W-:Y:S01]  /*0500*/  FSETP.GEU.AND P0, PT, |R11|, 4.1917929649353027344, PT ;  /* 0x4086232b0b00780b */ /* 0x000fe20003f0e200 */
[----:B------:R-:W-:Y:S03]  /*0510*/  BSSY.RECONVERGENT B1, `(.L_x_5) ;  /* 0x0000035000017945 */ /* 0x000fe60003800200 */
[----:B------:R-:W-:-:S08]  /*0520*/  DFMA R12, R10, R12, 6.75539944105574400000e+15 ;  /* 0x433800000a0c742b */ /* 0x000fd0000000000c */
[----:B------:R-:W-:-:S08]  /*0530*/  DADD R14, R12, -6.75539944105574400000e+15 ;  /* 0xc33800000c0e7429 */ /* 0x000fd00000000000 */
[----:B------:R-:W-:Y:S01]  /*0540*/  DFMA R16, R14, -UR4, R10 ;  /* 0x800000040e107c2b */ /* 0x000fe2000800000a */
[----:B------:R-:W-:Y:S01]  /*0550*/  UMOV UR4, 0x3b39803f ;  /* 0x3b39803f00047882 */ /* 0x000fe20000000000 */
[----:B------:R-:W-:-:S06]  /*0560*/  UMOV UR5, 0x3c7abc9e ;  /* 0x3c7abc9e00057882 */ /* 0x000fcc0000000000 */
[----:B------:R-:W-:Y:S01]  /*0570*/  DFMA R14, R14, -UR4, R16 ;  /* 0x800000040e0e7c2b */ /* 0x000fe20008000010 */
[----:B------:R-:W-:Y:S01]  /*0580*/  UMOV UR4, 0x69ce2bdf ;  /* 0x69ce2bdf00047882 */ /* 0x000fe20000000000 */
[----:B------:R-:W-:Y:S01]  /*0590*/  IMAD.MOV.U32 R16, RZ, RZ, -0x35dec16 ;  /* 0xfca213eaff107424 */ /* 0x000fe200078e00ff */
[----:B------:R-:W-:Y:S01]  /*05a0*/  UMOV UR5, 0x3e5ade15 ;  /* 0x3e5ade1500057882 */ /* 0x000fe20000000000 */
[----:B------:R-:W-:-:S06]  /*05b0*/  IMAD.MOV.U32 R17, RZ, RZ, 0x3e928af3 ;  /* 0x3e928af3ff117424 */ /* 0x000fcc00078e00ff */
[----:B------:R-:W-:Y:S01]  /*05c0*/  DFMA R16, R14, UR4, R16 ;  /* 0x000000040e107c2b */ /* 0x000fe20008000010 */
[----:B------:R-:W-:Y:S01]  /*05d0*/  UMOV UR4, 0x62401315 ;  /* 0x6240131500047882 */ /* 0x000fe20000000000 */
[----:B------:R-:W-:-:S06]  /*05e0*/  UMOV UR5, 0x3ec71dee ;  /* 0x3ec71dee00057882 */ /* 0x000fcc0000000000 */
[----:B------:R-:W-:Y:S01]  /*05f0*/  DFMA R16, R14, R16, UR4 ;  /* 0x000000040e107e2b */ /* 0x000fe20008000010 */
        /* <DEDUP_REMOVED lines=20> */
[----:B------:R-:W-:-:S08]  /*0740*/  DFMA R16, R14, R16, UR4 ;  /* 0x000000040e107e2b */ /* 0x000fd00008000010 */
[----:B------:R-:W-:-:S08]  /*0750*/  DFMA R16, R14, R16, 1 ;  /* 0x3ff000000e10742b */ /* 0x000fd00000000010 */
[----:B------:R-:W-:-:S10]  /*0760*/  DFMA R16, R14, R16, 1 ;  /* 0x3ff000000e10742b */ /* 0x000fd40000000010 */
[----:B------:R-:W-:Y:S02]  /*0770*/  IMAD R15, R12, 0x100000, R17 ;  /* 0x001000000c0f7824 */ /* 0x000fe400078e0211 */
[----:B------:R-:W-:Y:S01]  /*0780*/  IMAD.MOV.U32 R14, RZ, RZ, R16 ;  /* 0x000000ffff0e7224 */ /* 0x000fe200078e0010 */
[----:B------:R-:W-:Y:S06]  /*0790*/  @!P0 BRA `(.L_x_6) ;  /* 0x0000000000308947 */ /* 0x000fec0003800000 */
[----:B------:R-:W-:Y:S01]  /*07a0*/  FSETP.GEU.AND P1, PT, |R11|, 4.2275390625, PT ;  /* 0x408748000b00780b */ /* 0x000fe20003f2e200 */
[C---:B------:R-:W-:Y:S02]  /*07b0*/  DADD R14, R10.reuse, +INF ;  /* 0x7ff000000a0e7429 */ /* 0x040fe40000000000 */
[----:B------:R-:W-:-:S08]  /*07c0*/  DSETP.GEU.AND P0, PT, R10, RZ, PT ;  /* 0x000000ff0a00722a */ /* 0x000fd00003f0e000 */
[----:B------:R-:W-:Y:S02]  /*07d0*/  FSEL R14, R14, RZ, P0 ;  /* 0x000000ff0e0e7208 */ /* 0x000fe40000000000 */
[----:B------:R-:W-:Y:S02]  /*07e0*/  @!P1 LEA.HI R0, R12, R12, RZ, 0x1 ;  /* 0x0000000c0c009211 */ /* 0x000fe400078f08ff */
[----:B------:R-:W-:Y:S02]  /*07f0*/  FSEL R15, R15, RZ, P0 ;  /* 0x000000ff0f0f7208 */ /* 0x000fe40000000000 */
[----:B------:R-:W-:-:S05]  /*0800*/  @!P1 SHF.R.S32.HI R11, RZ, 0x1, R0 ;  /* 0x00000001ff0b9819 */ /* 0x000fca0000011400 */
[----:B------:R-:W-:Y:S02]  /*0810*/  @!P1 IMAD.IADD R10, R12, 0x1, -R11 ;  /* 0x000000010c0a9824 */ /* 0x000fe400078e0a0b */
[----:B------:R-:W-:-:S03]  /*0820*/  @!P1 IMAD R17, R11, 0x100000, R17 ;  /* 0x001000000b119824 */ /* 0x000fc600078e0211 */
[----:B------:R-:W-:Y:S01]  /*0830*/  @!P1 LEA R11, R10, 0x3ff00000, 0x14 ;  /* 0x3ff000000a0b9811 */ /* 0x000fe200078ea0ff */
[----:B------:R-:W-:-:S06]  /*0840*/  @!P1 IMAD.MOV.U32 R10, RZ, RZ, RZ ;  /* 0x000000ffff0a9224 */ /* 0x000fcc00078e00ff */
[----:B------:R-:W-:-:S11]  /*0850*/  @!P1 DMUL R14, R16, R10 ;  /* 0x0000000a100e9228 */ /* 0x000fd60000000000 */
.L_x_6:
[----:B------:R-:W-:Y:S05]  /*0860*/  BSYNC.RECONVERGENT B1 ;  /* 0x0000000000017941 */ /* 0x000fea0003800200 */
.L_x_5:
[----:B------:R-:W1:Y:S01]  /*0870*/  S2UR UR5, SR_CgaCtaId ;  /* 0x00000000000579c3 */ /* 0x000e620000008800 */
[----:B------:R-:W-:Y:S02]  /*0880*/  UMOV UR4, 0x400 ;  /* 0x0000040000047882 */ /* 0x000fe40000000000 */
[----:B-1----:R-:W-:-:S06]  /*0890*/  ULEA UR4, UR5, UR4, 0x18 ;  /* 0x0000000405047291 */ /* 0x002fcc000f8ec0ff */
[----:B------:R-:W-:Y:S01]  /*08a0*/  LEA R11, R24, UR4, 0x3 ;  /* 0x00000004180b7c11 */ /* 0x000fe2000f8e18ff */
[----:B0-----:R-:W-:-:S04]  /*08b0*/  IMAD.IADD R24, R5, 0x1, R24 ;  /* 0x0000000105187824 */ /* 0x001fc800078e0218 */
[----:B------:R1:W-:Y:S01]  /*08c0*/  STS.64 [R11], R14 ;  /* 0x0000000e0b007388 */ /* 0x0003e20000000a00 */
[----:B------:R-:W-:-:S13]  /*08d0*/  ISETP.GE.AND P0, PT, R24, R3, PT ;  /* 0x000000031800720c */ /* 0x000fda0003f06270 */
[----:B-1----:R-:W-:Y:S05]  /*08e0*/  @!P0 BRA `(.L_x_7) ;  /* 0xfffffff800888947 */ /* 0x002fea000383ffff */
.L_x_2:
[----:B------:R-:W-:Y:S05]  /*08f0*/  BSYNC.RECONVERGENT B0 ;  /* 0x0000000000007941 */ /* 0x000fea0003800200 */
.L_x_1:
[----:B------:R-:W-:Y:S01]  /*0900*/  BAR.SYNC.DEFER_BLOCKING 0x0 ;  /* 0x0000000000007b1d */ /* 0x000fe20000010000 */
[----:B------:R-:W-:Y:S02]  /*0910*/  ISETP.GE.AND P0, PT, R4, R3, PT ;  /* 0x000000030400720c */ /* 0x000fe40003f06270 */
[----:B------:R-:W-:-:S03]  /*0920*/  CS2R R6, SRZ ;  /* 0x0000000000067805 */ /* 0x000fc6000001ff00 */
[----:B------:R-:W-:Y:S08]  /*0930*/  BSSY.RECONVERGENT B0, `(.L_x_8) ;  /* 0x000000e000007945 */ /* 0x000ff00003800200 */
[----:B------:R-:W-:Y:S05]  /*0940*/  @P0 BRA `(.L_x_9) ;  /* 0x0000000000300947 */ /* 0x000fea0003800000 */
[----:B------:R-:W0:Y:S01]  /*0950*/  S2R R7, SR_CgaCtaId ;  /* 0x0000000000077919 */ /* 0x000e220000008800 */
[----:B------:R-:W1:Y:S01]  /*0960*/  LDC R5, c[0x0][0x360] ;  /* 0x0000d800ff057b82 */ /* 0x000e620000000800 */
[----:B------:R-:W-:Y:S01]  /*0970*/  MOV R6, 0x400 ;  /* 0x0000040000067802 */ /* 0x000fe20000000f00 */
[----:B------:R-:W-:-:S03]  /*0980*/  IMAD.MOV.U32 R0, RZ, RZ, R4 ;  /* 0x000000ffff007224 */ /* 0x000fc600078e0004 */
[----:B0-----:R-:W-:Y:S02]  /*0990*/  LEA R11, R7, R6, 0x18 ;  /* 0x00000006070b7211 */ /* 0x001fe400078ec0ff */
[----:B------:R-:W-:-:S07]  /*09a0*/  CS2R R6, SRZ ;  /* 0x0000000000067805 */ /* 0x000fce000001ff00 */
.L_x_10:
[----:B------:R-:W-:Y:S02]  /*09b0*/  IMAD R8, R0, 0x8, R11 ;  /* 0x0000000800087824 */ /* 0x000fe400078e020b */
[----:B-1----:R-:W-:-:S04]  /*09c0*/  IMAD.IADD R0, R5, 0x1, R0 ;  /* 0x0000000105007824 */ /* 0x002fc800078e0200 */
[----:B------:R-:W0:Y:S01]  /*09d0*/  LDS.64 R8, [R8] ;  /* 0x0000000008087984 */ /* 0x000e220000000a00 */
[----:B------:R-:W-:Y:S01]  /*09e0*/  ISETP.GE.AND P0, PT, R0, R3, PT ;  /* 0x000000030000720c */ /* 0x000fe20003f06270 */
[----:B0-----:R-:W-:-:S12]  /*09f0*/  DADD R6, R8, R6 ;  /* 0x0000000008067229 */ /* 0x001fd80000000006 */
[----:B------:R-:W-:Y:S05]  /*0a00*/  @!P0 BRA `(.L_x_10) ;  /* 0xfffffffc00e88947 */ /* 0x000fea000383ffff */
.L_x_9:
[----:B------:R-:W-:Y:S05]  /*0a10*/  BSYNC.RECONVERGENT B0 ;  /* 0x0000000000007941 */ /* 0x000fea0003800200 */
.L_x_8:
[----:B------:R-:W-:Y:S01]  /*0a20*/  SHFL.DOWN PT, R9, R7, 0x10, 0x1f ;  /* 0x0a001f0007097f89 */ /* 0x000fe200000e0000 */
[----:B------:R-:W-:Y:S01]  /*0a30*/  ISETP.NE.AND P0, PT, R4, RZ, PT ;  /* 0x000000ff0400720c */ /* 0x000fe20003f05270 */
[----:B------:R-:W-:Y:S02]  /*0a40*/  BSSY.RECONVERGENT B0, `(.L_x_11) ;  /* 0x0000022000007945 */ /* 0x000fe40003800200 */
[----:B------:R-:W0:Y:S02]  /*0a50*/  SHFL.DOWN PT, R8, R6, 0x10, 0x1f ;  /* 0x0a001f0006087f89 */ /* 0x000e2400000e0000 */
[----:B0-----:R-:W-:-:S07]  /*0a60*/  DADD R8, R8, R6 ;  /* 0x0000000008087229 */ /* 0x001fce0000000006 */
[----:B------:R-:W-:Y:S04]  /*0a70*/  SHFL.DOWN PT, R11, R9, 0x8, 0x1f ;  /* 0x09001f00090b7f89 */ /* 0x000fe800000e0000 */
        /* <DEDUP_REMOVED lines=10> */
[----:B0-----:R-:W-:Y:S01]  /*0b20*/  DADD R16, R14, R6 ;  /* 0x000000000e107229 */ /* 0x001fe20000000006 */
[----:B------:R-:W-:Y:S10]  /*0b30*/  @P0 BRA `(.L_x_12) ;  /* 0x0000000000480947 */ /* 0x000ff40003800000 */
[----:B------:R-:W0:Y:S01]  /*0b40*/  MUFU.RCP64H R7, R17 ;  /* 0x0000001100077308 */ /* 0x000e220000001800 */
[----:B------:R-:W-:Y:S01]  /*0b50*/  VIADD R6, R17, 0x300402 ;  /* 0x0030040211067836 */ /* 0x000fe20000000000 */
[----:B------:R-:W-:Y:S04]  /*0b60*/  BSSY.RECONVERGENT B1, `(.L_x_13) ;  /* 0x000000c000017945 */ /* 0x000fe80003800200 */
[----:B------:R-:W-:Y:S01]  /*0b70*/  FSETP.GEU.AND P0, PT, |R6|, 5.8789094863358348022e-39, PT ;  /* 0x004004020600780b */ /* 0x000fe20003f0e200 */
[----:B0-----:R-:W-:-:S08]  /*0b80*/  DFMA R8, -R16, R6, 1 ;  /* 0x3ff000001008742b */ /* 0x001fd00000000106 */
[----:B------:R-:W-:-:S08]  /*0b90*/  DFMA R8, R8, R8, R8 ;  /* 0x000000080808722b */ /* 0x000fd00000000008 */
[----:B------:R-:W-:-:S08]  /*0ba0*/  DFMA R8, R6, R8, R6 ;  /* 0x000000080608722b */ /* 0x000fd00000000006 */
[----:B------:R-:W-:-:S08]  /*0bb0*/  DFMA R10, -R16, R8, 1 ;  /* 0x3ff00000100a742b */ /* 0x000fd00000000108 */
[----:B------:R-:W-:Y:S01]  /*0bc0*/  DFMA R8, R8, R10, R8 ;  /* 0x0000000a0808722b */ /* 0x000fe20000000008 */
[----:B------:R-:W-:Y:S10]  /*0bd0*/  @P0 BRA `(.L_x_14) ;  /* 0x0000000000100947 */ /* 0x000ff40003800000 */
[----:B------:R-:W-:-:S05]  /*0be0*/  LOP3.LUT R0, R17, 0x7fffffff, RZ, 0xc0, !PT ;  /* 0x7fffffff11007812 */ /* 0x000fca00078ec0ff */
[----:B------:R-:W-:Y:S01]  /*0bf0*/  VIADD R10, R0, 0xfff00000 ;  /* 0xfff00000000a7836 */ /* 0x000fe20000000000 */
[----:B------:R-:W-:-:S07]  /*0c00*/  MOV R0, 0xc20 ;  /* 0x00000c2000007802 */ /* 0x000fce0000000f00 */
[----:B------:R-:W-:Y:S05]  /*0c10*/  CALL.REL.NOINC `($__internal_0_$__cuda_sm20_dblrcp_rn_slowpath_v3) ;  /* 0x0000000000587944 */ /* 0x000fea0003c00000 */
.L_x_14:
[----:B------:R-:W-:Y:S05]  /*0c20*/  BSYNC.RECONVERGENT B1 ;  /* 0x0000000000017941 */ /* 0x000fea0003800200 */
.L_x_13:
[----:B------:R-:W0:Y:S02]  /*0c30*/  LDC.64 R6, c[0x0][0x3a0] ;  /* 0x0000e800ff067b82 */ /* 0x000e240000000a00 */
[----:B0-----:R-:W-:-:S05]  /*0c40*/  IMAD.WIDE.U32 R6, R2, 0x8, R6 ;  /* 0x0000000802067825 */ /* 0x001fca00078e0006 */
[----:B------:R0:W-:Y:S02]  /*0c50*/  STG.E.64 desc[UR6][R6.64], R8 ;  /* 0x0000000806007986 */ /* 0x0001e4000c101b06 */
.L_x_12:
[----:B------:R-:W-:Y:S05]  /*0c60*/  BSYNC.RECONVERGENT B0 ;  /* 0x0000000000007941 */ /* 0x000fea0003800200 */
.L_x_11:
[----:B------:R-:W-:-:S13]  /*0c70*/  ISETP.GE.AND P0, PT, R4, R3, PT ;  /* 0x000000030400720c */ /* 0x000fda0003f06270 */
[----:B------:R-:W-:Y:S05]  /*0c80*/  @P0 EXIT ;  /* 0x000000000000094d */ /* 0x000fea0003800000 */
[----:B------:R-:W1:Y:S01]  /*0c90*/  S2UR UR5, SR_CgaCtaId ;  /* 0x00000000000579c3 */ /* 0x000e620000008800 */
[----:B------:R-:W-:Y:S01]  /*0ca0*/  UMOV UR4, 0x400 ;  /* 0x0000040000047882 */ /* 0x000fe20000000000 */
[----:B------:R-:W2:Y:S01]  /*0cb0*/  LDCU UR8, c[0x0][0x360] ;  /* 0x00006c00ff0877ac */ /* 0x000ea20008000800 */
[----:B------:R-:W3:Y:S05]  /*0cc0*/  LDCU UR9, c[0x0][0x3ac] ;  /* 0x00007580ff0977ac */ /* 0x000eea0008000800 */
[----:B------:R-:W4:Y:S01]  /*0cd0*/  LDC.64 R10, c[0x0][0x380] ;  /* 0x0000e000ff0a7b82 */ /* 0x000f220000000a00 */
[----:B-123--:R-:W-:-:S12]  /*0ce0*/  ULEA UR4, UR5, UR4, 0x18 ;  /* 0x0000000405047291 */ /* 0x00efd8000f8ec0ff */
.L_x_15:
[----:B01----:R-:W-:Y:S01]  /*0cf0*/  LEA R6, R4, UR4, 0x3 ;  /* 0x0000000404067c11 */ /* 0x003fe2000f8e18ff */
[----:B------:R-:W-:Y:S02]  /*0d00*/  IMAD R9, R2, UR9, R4 ;  /* 0x0000000902097c24 */ /* 0x000fe4000f8e0204 */
[----:B------:R-:W-:Y:S02]  /*0d10*/  VIADD R4, R4, UR8 ;  /* 0x0000000804047c36 */ /* 0x000fe40008000000 */
[----:B----4-:R-:W-:Y:S01]  /*0d20*/  IMAD.WIDE R8, R9, 0x8, R10 ;  /* 0x0000000809087825 */ /* 0x010fe200078e020a */
[----:B------:R-:W0:Y:S02]  /*0d30*/  LDS.64 R6, [R6] ;  /* 0x0000000006067984 */ /* 0x000e240000000a00 */
[----:B------:R-:W-:Y:S02]  /*0d40*/  ISETP.GE.AND P0, PT, R4, R3, PT ;  /* 0x000000030400720c */ /* 0x000fe40003f06270 */
[----:B0-----:R1:W-:Y:S11]  /*0d50*/  STG.E.64 desc[UR6][R8.64], R6 ;  /* 0x0000000608007986 */ /* 0x0013f6000c101b06 */
[----:B------:R-:W-:Y:S05]  /*0d60*/  @!P0 BRA `(.L_x_15) ;  /* 0xfffffffc00e08947 */ /* 0x000fea000383ffff */
[----:B------:R-:W-:Y:S05]  /*0d70*/  EXIT ;  /* 0x000000000000794d */ /* 0x000fea0003800000 */
        .weak           $__internal_0_$__cuda_sm20_dblrcp_rn_slowpath_v3
        .type           $__internal_0_$__cuda_sm20_dblrcp_rn_slowpath_v3,@function
        .size           $__internal_0_$__cuda_sm20_dblrcp_rn_slowpath_v3,($__internal_1_$__cuda_sm20_div_rn_f64_full - $__internal_0_$__cuda_sm20_dblrcp_rn_slowpath_v3)
$__internal_0_$__cuda_sm20_dblrcp_rn_slowpath_v3:
[----:B------:R-:W-:Y:S01]  /*0d80*/  IMAD.MOV.U32 R6, RZ, RZ, R16 ;  /* 0x000000ffff067224 */ /* 0x000fe200078e0010 */
[----:B------:R-:W-:Y:S01]  /*0d90*/  BSSY.RECONVERGENT B2, `(.L_x_16) ;  /* 0x0000025000027945 */ /* 0x000fe20003800200 */
[----:B------:R-:W-:-:S06]  /*0da0*/  IMAD.MOV.U32 R7, RZ, RZ, R17 ;  /* 0x000000ffff077224 */ /* 0x000fcc00078e0011 */
[----:B------:R-:W-:-:S14]  /*0db0*/  DSETP.GTU.AND P0, PT, |R6|, +INF , PT ;  /* 0x7ff000000600742a */ /* 0x000fdc0003f0c200 */
[----:B------:R-:W-:Y:S05]  /*0dc0*/  @P0 BRA `(.L_x_17) ;  /* 0x00000000007c0947 */ /* 0x000fea0003800000 */
[----:B------:R-:W-:-:S05]  /*0dd0*/  LOP3.LUT R16, R17, 0x7fffffff, RZ, 0xc0, !PT ;  /* 0x7fffffff11107812 */ /* 0x000fca00078ec0ff */
[----:B------:R-:W-:-:S05]  /*0de0*/  VIADD R5, R16, 0xffffffff ;  /* 0xffffffff10057836 */ /* 0x000fca0000000000 */
[----:B------:R-:W-:-:S13]  /*0df0*/  ISETP.GE.U32.AND P0, PT, R5, 0x7fefffff, PT ;  /* 0x7fefffff0500780c */ /* 0x000fda0003f06070 */
[----:B------:R-:W-:Y:S01]  /*0e00*/  @P0 LOP3.LUT R9, R7, 0x7ff00000, RZ, 0x3c, !PT ;  /* 0x7ff0000007090812 */ /* 0x000fe200078e3cff */
[----:B------:R-:W-:Y:S01]  /*0e10*/  @P0 IMAD.MOV.U32 R8, RZ, RZ, RZ ;  /* 0x000000ffff080224 */ /* 0x000fe200078e00ff */
[----:B------:R-:W-:Y:S06]  /*0e20*/  @P0 BRA `(.L_x_18) ;  /* 0x00000000006c0947 */ /* 0x000fec0003800000 */
[----:B------:R-:W-:-:S13]  /*0e30*/  ISETP.GE.U32.AND P0, PT, R16, 0x1000001, PT ;  /* 0x010000011000780c */ /* 0x000fda0003f06070 */
[----:B------:R-:W-:Y:S05]  /*0e40*/  @!P0 BRA `(.L_x_19) ;  /* 0x0000000000348947 */ /* 0x000fea0003800000 */
[----:B------:R-:W-:Y:S02]  /*0e50*/  VIADD R9, R7, 0xc0200000 ;  /* 0xc020000007097836 */ /* 0x000fe40000000000 */
[----:B------:R-:W-:Y:S02]  /*0e60*/  IMAD.MOV.U32 R8, RZ, RZ, R6 ;  /* 0x000000ffff087224 */ /* 0x000fe400078e0006 */
[----:B------:R-:W0:Y:S04]  /*0e70*/  MUFU.RCP64H R11, R9 ;  /* 0x00000009000b7308 */ /* 0x000e280000001800 */
[----:B0-----:R-:W-:-:S08]  /*0e80*/  DFMA R12, -R8, R10, 1 ;  /* 0x3ff00000080c742b */ /* 0x001fd0000000010a */
[----:B------:R-:W-:-:S08]  /*0e90*/  DFMA R12, R12, R12, R12 ;  /* 0x0000000c0c0c722b */ /* 0x000fd0000000000c */
[----:B------:R-:W-:-:S08]  /*0ea0*/  DFMA R12, R10, R12, R10 ;  /* 0x0000000c0a0c722b */ /* 0x000fd0000000000a */
[----:B------:R-:W-:-:S08]  /*0eb0*/  DFMA R10, -R8, R12, 1 ;  /* 0x3ff00000080a742b */ /* 0x000fd0000000010c */
[----:B------:R-:W-:-:S08]  /*0ec0*/  DFMA R10, R12, R10, R12 ;  /* 0x0000000a0c0a722b */ /* 0x000fd0000000000c */
[----:B------:R-:W-:-:S08]  /*0ed0*/  DMUL R10, R10, 2.2250738585072013831e-308 ;  /* 0x001000000a0a7828 */ /* 0x000fd00000000000 */
[----:B------:R-:W-:-:S08]  /*0ee0*/  DFMA R6, -R6, R10, 1 ;  /* 0x3ff000000606742b */ /* 0x000fd0000000010a */
[----:B------:R-:W-:-:S08]  /*0ef0*/  DFMA R6, R6, R6, R6 ;  /* 0x000000060606722b */ /* 0x000fd00000000006 */
[----:B------:R-:W-:Y:S01]  /*0f00*/  DFMA R8, R10, R6, R10 ;  /* 0x000000060a08722b */ /* 0x000fe2000000000a */
[----:B------:R-:W-:Y:S10]  /*0f10*/  BRA `(.L_x_18) ;  /* 0x0000000000307947 */ /* 0x000ff40003800000 */
.L_x_19:
[----:B------:R-:W-:Y:S01]  /*0f20*/  DMUL R6, R6, 8.11296384146066816958e+31 ;  /* 0x4690000006067828 */ /* 0x000fe20000000000 */
[----:B------:R-:W-:-:S05]  /*0f30*/  IMAD.MOV.U32 R8, RZ, RZ, R10 ;  /* 0x000000ffff087224 */ /* 0x000fca00078e000a */
[----:B------:R-:W0:Y:S02]  /*0f40*/  MUFU.RCP64H R9, R7 ;  /* 0x0000000700097308 */ /* 0x000e240000001800 */
[----:B0-----:R-:W-:-:S08]  /*0f50*/  DFMA R10, -R6, R8, 1 ;  /* 0x3ff00000060a742b */ /* 0x001fd00000000108 */
[----:B------:R-:W-:-:S08]  /*0f60*/  DFMA R10, R10, R10, R10 ;  /* 0x0000000a0a0a722b */ /* 0x000fd0000000000a */
[----:B------:R-:W-:-:S08]  /*0f70*/  DFMA R10, R8, R10, R8 ;  /* 0x0000000a080a722b */ /* 0x000fd00000000008 */
[----:B------:R-:W-:-:S08]  /*0f80*/  DFMA R8, -R6, R10, 1 ;  /* 0x3ff000000608742b */ /* 0x000fd0000000010a */
[----:B------:R-:W-:-:S08]  /*0f90*/  DFMA R8, R10, R8, R10 ;  /* 0x000000080a08722b */ /* 0x000fd0000000000a */
[----:B------:R-:W-:Y:S01]  /*0fa0*/  DMUL R8, R8, 8.11296384146066816958e+31 ;  /* 0x4690000008087828 */ /* 0x000fe20000000000 */
[----:B------:R-:W-:Y:S10]  /*0fb0*/  BRA `(.L_x_18) ;  /* 0x0000000000087947 */ /* 0x000ff40003800000 */
.L_x_17:
[----:B------:R-:W-:Y:S01]  /*0fc0*/  LOP3.LUT R9, R7, 0x80000, RZ, 0xfc, !PT ;  /* 0x0008000007097812 */ /* 0x000fe200078efcff */
[----:B------:R-:W-:-:S07]  /*0fd0*/  IMAD.MOV.U32 R8, RZ, RZ, R6 ;  /* 0x000000ffff087224 */ /* 0x000fce00078e0006 */
.L_x_18:
[----:B------:R-:W-:Y:S05]  /*0fe0*/  BSYNC.RECONVERGENT B2 ;  /* 0x0000000000027941 */ /* 0x000fea0003800200 */
.L_x_16:
[----:B------:R-:W-:Y:S02]  /*0ff0*/  IMAD.MOV.U32 R6, RZ, RZ, R0 ;  /* 0x000000ffff067224 */ /* 0x000fe400078e0000 */
[----:B------:R-:W-:-:S04]  /*1000*/  IMAD.MOV.U32 R7, RZ, RZ, 0x0 ;  /* 0x00000000ff077424 */ /* 0x000fc800078e00ff */
[----:B------:R-:W-:Y:S05]  /*1010*/  RET.REL.NODEC R6 `(compute_alma_weights_f64) ;  /* 0xffffffec06f87950 */ /* 0x000fea0003c3ffff */
        .weak           $__internal_1_$__cuda_sm20_div_rn_f64_full
        .type           $__internal_1_$__cuda_sm20_div_rn_f64_full,@function
        .size           $__internal_1_$__cuda_sm20_div_rn_f64_full,(.L_x_36 - $__internal_1_$__cuda_sm20_div_rn_f64_full)
$__internal_1_$__cuda_sm20_div_rn_f64_full:
[C---:B------:R-:W-:Y:S01]  /*1020*/  FSETP.GEU.AND P0, PT, |R13|.reuse, 1.469367938527859385e-39, PT ;  /* 0x001000000d00780b */ /* 0x040fe20003f0e200 */
[----:B------:R-:W-:Y:S01]  /*1030*/  IMAD.MOV.U32 R16, RZ, RZ, 0x1 ;  /* 0x00000001ff107424 */ /* 0x000fe200078e00ff */
[----:B------:R-:W-:Y:S01]  /*1040*/  LOP3.LUT R10, R13, 0x800fffff, RZ, 0xc0, !PT ;  /* 0x800fffff0d0a7812 */ /* 0x000fe200078ec0ff */
[----:B------:R-:W-:Y:S01]  /*1050*/  IMAD.MOV.U32 R26, RZ, RZ, 0x1ca00000 ;  /* 0x1ca00000ff1a7424 */ /* 0x000fe200078e00ff */
[C---:B------:R-:W-:Y:S01]  /*1060*/  FSETP.GEU.AND P2, PT, |R15|.reuse, 1.469367938527859385e-39, PT ;  /* 0x001000000f00780b */ /* 0x040fe20003f4e200 */
[----:B------:R-:W-:Y:S01]  /*1070*/  BSSY.RECONVERGENT B2, `(.L_x_20) ;  /* 0x0000052000027945 */ /* 0x000fe20003800200 */
[----:B------:R-:W-:Y:S01]  /*1080*/  LOP3.LUT R11, R10, 0x3ff00000, RZ, 0xfc, !PT ;  /* 0x3ff000000a0b7812 */ /* 0x000fe200078efcff */
[----:B------:R-:W-:Y:S01]  /*1090*/  IMAD.MOV.U32 R10, RZ, RZ, R12 ;  /* 0x000000ffff0a7224 */ /* 0x000fe200078e000c */
[----:B------:R-:W-:Y:S02]  /*10a0*/  LOP3.LUT R25, R15, 0x7ff00000, RZ, 0xc0, !PT ;  /* 0x7ff000000f197812 */ /* 0x000fe400078ec0ff */
[----:B------:R-:W-:-:S03]  /*10b0*/  LOP3.LUT R28, R13, 0x7ff00000, RZ, 0xc0, !PT ;  /* 0x7ff000000d1c7812 */ /* 0x000fc600078ec0ff */
[----:B------:R-:W-:Y:S01]  /*10c0*/  @!P0 DMUL R10, R12, 8.98846567431157953865e+307 ;  /* 0x7fe000000c0a8828 */ /* 0x000fe20000000000 */
[----:B------:R-:W-:-:S03]  /*10d0*/  ISETP.GE.U32.AND P1, PT, R25, R28, PT ;  /* 0x0000001c1900720c */ /* 0x000fc60003f26070 */
[----:B------:R-:W-:Y:S02]  /*10e0*/  @!P2 LOP3.LUT R18, R13, 0x7ff00000, RZ, 0xc0, !PT ;  /* 0x7ff000000d12a812 */ /* 0x000fe400078ec0ff */
[----:B------:R-:W0:Y:S02]  /*10f0*/  MUFU.RCP64H R17, R11 ;  /* 0x0000000b00117308 */ /* 0x000e240000001800 */
[----:B------:R-:W-:Y:S02]  /*1100*/  @!P2 ISETP.GE.U32.AND P3, PT, R25, R18, PT ;  /* 0x000000121900a20c */ /* 0x000fe40003f66070 */
[----:B------:R-:W-:Y:S02]  /*1110*/  @!P0 LOP3.LUT R28, R11, 0x7ff00000, RZ, 0xc0, !PT ;  /* 0x7ff000000b1c8812 */ /* 0x000fe400078ec0ff */
[----:B------:R-:W-:-:S04]  /*1120*/  @!P2 SEL R19, R26, 0x63400000, !P3 ;  /* 0x634000001a13a807 */ /* 0x000fc80005800000 */
[----:B------:R-:W-:-:S04]  /*1130*/  @!P2 LOP3.LUT R22, R19, 0x80000000, R15, 0xf8, !PT ;  /* 0x800000001316a812 */ /* 0x000fc800078ef80f */
[----:B------:R-:W-:Y:S01]  /*1140*/  @!P2 LOP3.LUT R23, R22, 0x100000, RZ, 0xfc, !PT ;  /* 0x001000001617a812 */ /* 0x000fe200078efcff */
[----:B------:R-:W-:Y:S01]  /*1150*/  @!P2 IMAD.MOV.U32 R22, RZ, RZ, RZ ;  /* 0x000000ffff16a224 */ /* 0x000fe200078e00ff */
[----:B0-----:R-:W-:-:S08]  /*1160*/  DFMA R20, R16, -R10, 1 ;  /* 0x3ff000001014742b */ /* 0x001fd0000000080a */
[----:B------:R-:W-:-:S08]  /*1170*/  DFMA R20, R20, R20, R20 ;  /* 0x000000141414722b */ /* 0x000fd00000000014 */
[----:B------:R-:W-:Y:S01]  /*1180*/  DFMA R20, R16, R20, R16 ;  /* 0x000000141014722b */ /* 0x000fe20000000010 */
[----:B------:R-:W-:Y:S01]  /*1190*/  SEL R17, R26, 0x63400000, !P1 ;  /* 0x634000001a117807 */ /* 0x000fe20004800000 */
[----:B------:R-:W-:-:S03]  /*11a0*/  IMAD.MOV.U32 R16, RZ, RZ, R14 ;  /* 0x000000ffff107224 */ /* 0x000fc600078e000e */
[----:B------:R-:W-:-:S03]  /*11b0*/  LOP3.LUT R17, R17, 0x800fffff, R15, 0xf8, !PT ;  /* 0x800fffff11117812 */ /* 0x000fc600078ef80f */
[----:B------:R-:W-:-:S03]  /*11c0*/  DFMA R18, R20, -R10, 1 ;  /* 0x3ff000001412742b */ /* 0x000fc6000000080a */
[----:B------:R-:W-:-:S05]  /*11d0*/  @!P2 DFMA R16, R16, 2, -R22 ;  /* 0x400000001010a82b */ /* 0x000fca0000000816 */
[----:B------:R-:W-:-:S08]  /*11e0*/  DFMA R18, R20, R18, R20 ;  /* 0x000000121412722b */ /* 0x000fd00000000014 */
[----:B------:R-:W-:-:S08]  /*11f0*/  DMUL R20, R18, R16 ;  /* 0x0000001012147228 */ /* 0x000fd00000000000 */
[----:B------:R-:W-:-:S08]  /*1200*/  DFMA R22, R20, -R10, R16 ;  /* 0x8000000a1416722b */ /* 0x000fd00000000010 */
[----:B------:R-:W-:Y:S01]  /*1210*/  DFMA R22, R18, R22, R20 ;  /* 0x000000161216722b */ /* 0x000fe20000000014 */
[----:B------:R-:W-:Y:S01]  /*1220*/  IMAD.MOV.U32 R21, RZ, RZ, R25 ;  /* 0x000000ffff157224 */ /* 0x000fe200078e0019 */
[----:B------:R-:W-:-:S05]  /*1230*/  @!P2 LOP3.LUT R21, R17, 0x7ff00000, RZ, 0xc0, !PT ;  /* 0x7ff000001115a812 */ /* 0x000fca00078ec0ff */
[----:B------:R-:W-:-:S05]  /*1240*/  VIADD R18, R21, 0xffffffff ;  /* 0xffffffff15127836 */ /* 0x000fca0000000000 */
[----:B------:R-:W-:Y:S01]  /*1250*/  ISETP.GT.U32.AND P0, PT, R18, 0x7feffffe, PT ;  /* 0x7feffffe1200780c */ /* 0x000fe20003f04070 */
[----:B------:R-:W-:-:S05]  /*1260*/  VIADD R18, R28, 0xffffffff ;  /* 0xffffffff1c127836 */ /* 0x000fca0000000000 */
[----:B------:R-:W-:-:S13]  /*1270*/  ISETP.GT.U32.OR P0, PT, R18, 0x7feffffe, P0 ;  /* 0x7feffffe1200780c */ /* 0x000fda0000704470 */
[----:B------:R-:W-:Y:S05]  /*1280*/  @P0 BRA `(.L_x_21) ;  /* 0x00000000006c0947 */ /* 0x000fea0003800000 */
[----:B------:R-:W-:-:S04]  /*1290*/  LOP3.LUT R18, R13, 0x7ff00000, RZ, 0xc0, !PT ;  /* 0x7ff000000d127812 */ /* 0x000fc800078ec0ff */
[CC--:B------:R-:W-:Y:S02]  /*12a0*/  VIADDMNMX R14, R25.reuse, -R18.reuse, 0xb9600000, !PT ;  /* 0xb9600000190e7446 */ /* 0x0c0fe40007800912 */
[----:B------:R-:W-:Y:S02]  /*12b0*/  ISETP.GE.U32.AND P0, PT, R25, R18, PT ;  /* 0x000000121900720c */ /* 0x000fe40003f06070 */
[----:B------:R-:W-:Y:S02]  /*12c0*/  VIMNMX R14, PT, PT, R14, 0x46a00000, PT ;  /* 0x46a000000e0e7848 */ /* 0x000fe40003fe0100 */
[----:B------:R-:W-:-:S05]  /*12d0*/  SEL R15, R26, 0x63400000, !P0 ;  /* 0x634000001a0f7807 */ /* 0x000fca0004000000 */
[----:B------:R-:W-:Y:S02]  /*12e0*/  IMAD.IADD R20, R14, 0x1, -R15 ;  /* 0x000000010e147824 */ /* 0x000fe400078e0a0f */
[----:B------:R-:W-:Y:S02]  /*12f0*/  IMAD.MOV.U32 R14, RZ, RZ, RZ ;  /* 0x000000ffff0e7224 */ /* 0x000fe400078e00ff */
[----:B------:R-:W-:-:S06]  /*1300*/  VIADD R15, R20, 0x7fe00000 ;  /* 0x7fe00000140f7836 */ /* 0x000fcc0000000000 */
[----:B------:R-:W-:-:S10]  /*1310*/  DMUL R18, R22, R14 ;  /* 0x0000000e16127228 */ /* 0x000fd40000000000 */
[----:B------:R-:W-:-:S13]  /*1320*/  FSETP.GTU.AND P0, PT, |R19|, 1.469367938527859385e-39, PT ;  /* 0x001000001300780b */ /* 0x000fda0003f0c200 */
[----:B------:R-:W-:Y:S05]  /*1330*/  @P0 BRA `(.L_x_22) ;  /* 0x0000000000940947 */ /* 0x000fea0003800000 */
[----:B------:R-:W-:Y:S01]  /*1340*/  DFMA R10, R22, -R10, R16 ;  /* 0x8000000a160a722b */ /* 0x000fe20000000010 */
[----:B------:R-:W-:-:S09]  /*1350*/  IMAD.MOV.U32 R14, RZ, RZ, RZ ;  /* 0x000000ffff0e7224 */ /* 0x000fd200078e00ff */
[C---:B------:R-:W-:Y:S02]  /*1360*/  FSETP.NEU.AND P0, PT, R11.reuse, RZ, PT ;  /* 0x000000ff0b00720b */ /* 0x040fe40003f0d000 */
[----:B------:R-:W-:-:S04]  /*1370*/  LOP3.LUT R13, R11, 0x80000000, R13, 0x48, !PT ;  /* 0x800000000b0d7812 */ /* 0x000fc800078e480d */
[----:B------:R-:W-:-:S07]  /*1380*/  LOP3.LUT R15, R13, R15, RZ, 0xfc, !PT ;  /* 0x0000000f0d0f7212 */ /* 0x000fce00078efcff */
[----:B------:R-:W-:Y:S05]  /*1390*/  @!P0 BRA `(.L_x_22) ;  /* 0x00000000007c8947 */ /* 0x000fea0003800000 */
[----:B------:R-:W-:Y:S01]  /*13a0*/  IMAD.MOV R11, RZ, RZ, -R20 ;  /* 0x000000ffff0b7224 */ /* 0x000fe200078e0a14 */
[----:B------:R-:W-:Y:S01]  /*13b0*/  DMUL.RP R14, R22, R14 ;  /* 0x0000000e160e7228 */ /* 0x000fe20000008000 */
[----:B------:R-:W-:-:S06]  /*13c0*/  IMAD.MOV.U32 R10, RZ, RZ, RZ ;  /* 0x000000ffff0a7224 */ /* 0x000fcc00078e00ff */
[----:B------:R-:W-:-:S03]  /*13d0*/  DFMA R10, R18, -R10, R22 ;  /* 0x8000000a120a722b */ /* 0x000fc60000000016 */
[----:B------:R-:W-:-:S03]  /*13e0*/  LOP3.LUT R13, R15, R13, RZ, 0x3c, !PT ;  /* 0x0000000d0f0d7212 */ /* 0x000fc600078e3cff */
[----:B------:R-:W-:-:S04]  /*13f0*/  IADD3 R10, PT, PT, -R20, -0x43300000, RZ ;  /* 0xbcd00000140a7810 */ /* 0x000fc80007ffe1ff */
[----:B------:R-:W-:-:S04]  /*1400*/  FSETP.NEU.AND P0, PT, |R11|, R10, PT ;  /* 0x0000000a0b00720b */ /* 0x000fc80003f0d200 */
[----:B------:R-:W-:Y:S02]  /*1410*/  FSEL R18, R14, R18, !P0 ;  /* 0x000000120e127208 */ /* 0x000fe40004000000 */
[----:B------:R-:W-:Y:S01]  /*1420*/  FSEL R19, R13, R19, !P0 ;  /* 0x000000130d137208 */ /* 0x000fe20004000000 */
[----:B------:R-:W-:Y:S06]  /*1430*/  BRA `(.L_x_22) ;  /* 0x0000000000547947 */ /* 0x000fec0003800000 */
.L_x_21:
[----:B------:R-:W-:-:S14]  /*1440*/  DSETP.NAN.AND P0, PT, R14, R14, PT ;  /* 0x0000000e0e00722a */ /* 0x000fdc0003f08000 */
[----:B------:R-:W-:Y:S05]  /*1450*/  @P0 BRA `(.L_x_23) ;  /* 0x0000000000440947 */ /* 0x000fea0003800000 */
[----:B------:R-:W-:-:S14]  /*1460*/  DSETP.NAN.AND P0, PT, R12, R12, PT ;  /* 0x0000000c0c00722a */ /* 0x000fdc0003f08000 */
[----:B------:R-:W-:Y:S05]  /*1470*/  @P0 BRA `(.L_x_24) ;  /* 0x0000000000300947 */ /* 0x000fea0003800000 */
[----:B------:R-:W-:Y:S01]  /*1480*/  ISETP.NE.AND P0, PT, R21, R28, PT ;  /* 0x0000001c1500720c */ /* 0x000fe20003f05270 */
[----:B------:R-:W-:Y:S02]  /*1490*/  IMAD.MOV.U32 R18, RZ, RZ, 0x0 ;  /* 0x00000000ff127424 */ /* 0x000fe400078e00ff */
[----:B------:R-:W-:-:S10]  /*14a0*/  IMAD.MOV.U32 R19, RZ, RZ, -0x80000 ;  /* 0xfff80000ff137424 */ /* 0x000fd400078e00ff */
[----:B------:R-:W-:Y:S05]  /*14b0*/  @!P0 BRA `(.L_x_22) ;  /* 0x0000000000348947 */ /* 0x000fea0003800000 */
[----:B------:R-:W-:Y:S02]  /*14c0*/  ISETP.NE.AND P0, PT, R21, 0x7ff00000, PT ;  /* 0x7ff000001500780c */ /* 0x000fe40003f05270 */
[----:B------:R-:W-:Y:S02]  /*14d0*/  LOP3.LUT R19, R15, 0x80000000, R13, 0x48, !PT ;  /* 0x800000000f137812 */ /* 0x000fe400078e480d */
[----:B------:R-:W-:-:S13]  /*14e0*/  ISETP.EQ.OR P0, PT, R28, RZ, !P0 ;  /* 0x000000ff1c00720c */ /* 0x000fda0004702670 */
[----:B------:R-:W-:Y:S01]  /*14f0*/  @P0 LOP3.LUT R10, R19, 0x7ff00000, RZ, 0xfc, !PT ;  /* 0x7ff00000130a0812 */ /* 0x000fe200078efcff */
[----:B------:R-:W-:Y:S02]  /*1500*/  @!P0 IMAD.MOV.U32 R18, RZ, RZ, RZ ;  /* 0x000000ffff128224 */ /* 0x000fe400078e00ff */
[----:B------:R-:W-:Y:S02]  /*1510*/  @P0 IMAD.MOV.U32 R18, RZ, RZ, RZ ;  /* 0x000000ffff120224 */ /* 0x000fe400078e00ff */
[----:B------:R-:W-:Y:S01]  /*1520*/  @P0 IMAD.MOV.U32 R19, RZ, RZ, R10 ;  /* 0x000000ffff130224 */ /* 0x000fe200078e000a */
[----:B------:R-:W-:Y:S06]  /*1530*/  BRA `(.L_x_22) ;  /* 0x0000000000147947 */ /* 0x000fec0003800000 */
.L_x_24:
[----:B------:R-:W-:Y:S01]  /*1540*/  LOP3.LUT R19, R13, 0x80000, RZ, 0xfc, !PT ;  /* 0x000800000d137812 */ /* 0x000fe200078efcff */
[----:B------:R-:W-:Y:S01]  /*1550*/  IMAD.MOV.U32 R18, RZ, RZ, R12 ;  /* 0x000000ffff127224 */ /* 0x000fe200078e000c */
[----:B------:R-:W-:Y:S06]  /*1560*/  BRA `(.L_x_22) ;  /* 0x0000000000087947 */ /* 0x000fec0003800000 */
.L_x_23:
[----:B------:R-:W-:Y:S01]  /*1570*/  LOP3.LUT R19, R15, 0x80000, RZ, 0xfc, !PT ;  /* 0x000800000f137812 */ /* 0x000fe200078efcff */
[----:B------:R-:W-:-:S07]  /*1580*/  IMAD.MOV.U32 R18, RZ, RZ, R14 ;  /* 0x000000ffff127224 */ /* 0x000fce00078e000e */
.L_x_22:
[----:B------:R-:W-:Y:S05]  /*1590*/  BSYNC.RECONVERGENT B2 ;  /* 0x0000000000027941 */ /* 0x000fea0003800200 */
.L_x_20:
[----:B------:R-:W-:Y:S02]  /*15a0*/  IMAD.MOV.U32 R10, RZ, RZ, R0 ;  /* 0x000000ffff0a7224 */ /* 0x000fe400078e0000 */
[----:B------:R-:W-:-:S04]  /*15b0*/  IMAD.MOV.U32 R11, RZ, RZ, 0x0 ;  /* 0x00000000ff0b7424 */ /* 0x000fc800078e00ff */
[----:B------:R-:W-:Y:S05]  /*15c0*/  RET.REL.NODEC R10 `(compute_alma_weights_f64) ;  /* 0xffffffe80a8c7950 */ /* 0x000fea0003c3ffff */
.L_x_25:
[----:B------:R-:W-:-:S00]  /*15d0*/  BRA `(.L_x_25) ;  /* 0xfffffffc00fc7947 */ /* 0x000fc0000383ffff */
[----:B------:R-:W-:-:S00]  /*15e0*/  NOP ;  /* 0x0000000000007918 */ /* 0x000fc00000000000 */
        /* <DEDUP_REMOVED lines=9> */
.L_x_36:


//--------------------- .text.alma_batch_f64      --------------------------
	.section	.text.alma_batch_f64,"ax",@progbits
	.align	128
        .global         alma_batch_f64
        .type           alma_batch_f64,@function
        .size           alma_batch_f64,(.L_x_38 - alma_batch_f64)
        .other          alma_batch_f64,@"STO_CUDA_ENTRY STV_DEFAULT"
alma_batch_f64:
.text.alma_batch_f64:
[----:B------:R-:W-:Y:S01]  /*0000*/  LDC R1, c[0x0][0x37c] ;  /* 0x0000df00ff017b82 */ /* 0x000fe20000000800 */
[----:B------:R-:W0:Y:S07]  /*0010*/  S2R R0, SR_TID.X ;  /* 0x0000000000007919 */ /* 0x000e2e0000002100 */
[----:B------:R-:W0:Y:S01]  /*0020*/  S2UR UR6, SR_CTAID.X ;  /* 0x00000000000679c3 */ /* 0x000e220000002500 */
[----:B------:R-:W1:Y:S01]  /*0030*/  LDCU UR4, c[0x0][0x3a8] ;  /* 0x00007500ff0477ac */ /* 0x000e620008000800 */
[----:B------:R-:W1:Y:S06]  /*0040*/  LDCU UR5, c[0x0][0x3a4] ;  /* 0x00007480ff0577ac */ /* 0x000e6c0008000800 */
[----:B------:R-:W0:Y:S01]  /*0050*/  LDC R3, c[0x0][0x360] ;  /* 0x0000d800ff037b82 */ /* 0x000e220000000800 */
[----:B-1----:R-:W-:Y:S01]  /*0060*/  UIMAD UR4, UR4, UR5, URZ ;  /* 0x00000005040472a4 */ /* 0x002fe2000f8e02ff */
[----:B0-----:R-:W-:-:S05]  /*0070*/  IMAD R2, R3, UR6, R0 ;  /* 0x0000000603027c24 */ /* 0x001fca000f8e0200 */
[----:B------:R-:W-:-:S13]  /*0080*/  ISETP.GE.AND P0, PT, R2, UR4, PT ;  /* 0x0000000402007c0c */ /* 0x000fda000bf06270 */
[----:B------:R-:W-:Y:S05]  /*0090*/  @P0 EXIT ;  /* 0x000000000000094d */ /* 0x000fea0003800000 */
[----:B------:R-:W0:Y:S01]  /*00a0*/  LDCU UR5, c[0x0][0x370] ;  /* 0x00006e00ff0577ac */ /* 0x000e220008000800 */
[----:B------:R-:W1:Y:S01]  /*00b0*/  LDCU.64 UR8, c[0x0][0x358] ;  /* 0x00006b00ff0877ac */ /* 0x000e620008000a00 */
[----:B0-----:R-:W-:-:S07]  /*00c0*/  IMAD R3, R3, UR5, RZ ;  /* 0x0000000503037c24 */ /* 0x001fce000f8e02ff */
.L_x_33:
[----:B0-----:R-:W0:Y:S01]  /*00d0*/  LDC R11, c[0x0][0x3a4] ;  /* 0x0000e900ff0b7b82 */ /* 0x001e220000000800 */
[----:B------:R-:W-:Y:S01]  /*00e0*/  IABS R9, R2 ;  /* 0x0000000200097213 */ /* 0x000fe20000000000 */
[----:B--2---:R-:W2:Y:S01]  /*00f0*/  LDCU UR5, c[0x0][0x3a8] ;  /* 0x00007500ff0577ac */ /* 0x004ea20008000800 */
[----:B------:R-:W-:Y:S01]  /*0100*/  BSSY B0, `(.L_x_26) ;  /* 0x0000076000007945 */ /* 0x000fe20003800000 */
[----:B0-----:R-:W-:-:S04]  /*0110*/  IABS R8, R11 ;  /* 0x0000000b00087213 */ /* 0x001fc80000000000 */
[----:B------:R-:W0:Y:S08]  /*0120*/  I2F.RP R6, R8 ;  /* 0x0000000800067306 */ /* 0x000e300000209400 */
[----:B0-----:R-:W0:Y:S02]  /*0130*/  MUFU.RCP R6, R6 ;  /* 0x0000000600067308 */ /* 0x001e240000001000 */
[----:B0-----:R-:W-:-:S06]  /*0140*/  VIADD R4, R6, 0xffffffe ;  /* 0x0ffffffe06047836 */ /* 0x001fcc0000000000 */
[----:B------:R0:W3:Y:S02]  /*0150*/  F2I.FTZ.U32.TRUNC.NTZ R5, R4 ;  /* 0x0000000400057305 */ /* 0x0000e4000021f000 */
[----:B0-----:R-:W-:Y:S02]  /*0160*/  IMAD.MOV.U32 R4, RZ, RZ, RZ ;  /* 0x000000ffff047224 */ /* 0x001fe400078e00ff */
[----:B---3--:R-:W-:-:S04]  /*0170*/  IMAD.MOV R7, RZ, RZ, -R5 ;  /* 0x000000ffff077224 */ /* 0x008fc800078e0a05 */
[----:B------:R-:W-:-:S04]  /*0180*/  IMAD R7, R7, R8, RZ ;  /* 0x0000000807077224 */ /* 0x000fc800078e02ff */
[----:B------:R-:W-:Y:S01]  /*0190*/  IMAD.HI.U32 R5, R5, R7, R4 ;  /* 0x0000000705057227 */ /* 0x000fe200078e0004 */
[----:B------:R-:W-:-:S04]  /*01a0*/  LOP3.LUT R4, R2, R11, RZ, 0x3c, !PT ;  /* 0x0000000b02047212 */ /* 0x000fc800078e3cff */
[----:B------:R-:W-:Y:S01]  /*01b0*/  ISETP.GE.AND P1, PT, R4, RZ, PT ;  /* 0x000000ff0400720c */ /* 0x000fe20003f26270 */
[----:B------:R-:W-:-:S04]  /*01c0*/  IMAD.HI.U32 R7, R5, R9, RZ ;  /* 0x0000000905077227 */ /* 0x000fc800078e00ff */
[----:B------:R-:W-:-:S04]  /*01d0*/  IMAD.MOV R5, RZ, RZ, -R7 ;  /* 0x000000ffff057224 */ /* 0x000fc800078e0a07 */
[----:B------:R-:W-:-:S05]  /*01e0*/  IMAD R5, R8, R5, R9 ;  /* 0x0000000508057224 */ /* 0x000fca00078e0209 */
[----:B------:R-:W-:-:S13]  /*01f0*/  ISETP.GT.U32.AND P2, PT, R8, R5, PT ;  /* 0x000000050800720c */ /* 0x000fda0003f44070 */
[-C--:B------:R-:W-:Y:S01]  /*0200*/  @!P2 IADD3 R5, PT, PT, R5, -R8.reuse, RZ ;  /* 0x800000080505a210 */ /* 0x080fe20007ffe0ff */
[----:B------:R-:W-:Y:S01]  /*0210*/  @!P2 VIADD R7, R7, 0x1 ;  /* 0x000000010707a836 */ /* 0x000fe20000000000 */
[----:B------:R-:W-:Y:S02]  /*0220*/  ISETP.NE.AND P2, PT, R11, RZ, PT ;  /* 0x000000ff0b00720c */ /* 0x000fe40003f45270 */
[----:B------:R-:W-:-:S13]  /*0230*/  ISETP.GE.U32.AND P0, PT, R5, R8, PT ;  /* 0x000000080500720c */ /* 0x000fda0003f06070 */
[----:B------:R-:W-:-:S04]  /*0240*/  @P0 VIADD R7, R7, 0x1 ;  /* 0x0000000107070836 */ /* 0x000fc80000000000 */
[----:B------:R-:W-:Y:S01]  /*0250*/  @!P1 IMAD.MOV R7, RZ, RZ, -R7 ;  /* 0x000000ffff079224 */ /* 0x000fe200078e0a07 */
[----:B------:R-:W-:-:S04]  /*0260*/  @!P2 LOP3.LUT R7, RZ, R11, RZ, 0x33, !PT ;  /* 0x0000000bff07a212 */ /* 0x000fc800078e33ff */
[C---:B--2---:R-:W-:Y:S02]  /*0270*/  ISETP.GE.AND P0, PT, R7.reuse, UR5, PT ;  /* 0x0000000507007c0c */ /* 0x044fe4000bf06270 */
[----:B------:R-:W-:-:S05]  /*0280*/  IADD3 R5, PT, PT, -R7, RZ, RZ ;  /* 0x000000ff07057210 */ /* 0x000fca0007ffe1ff */
[----:B------:R-:W-:-:S06]  /*0290*/  IMAD R20, R11, R5, R2 ;  /* 0x000000050b147224 */ /* 0x000fcc00078e0202 */
[----:B------:R-:W-:Y:S05]  /*02a0*/  @P0 BRA `(.L_x_27) ;  /* 0x00000004006c0947 */ /* 0x000fea0003800000 */
[----:B------:R-:W0:Y:S08]  /*02b0*/  LDC.64 R4, c[0x0][0x390] ;  /* 0x0000e400ff047b82 */ /* 0x000e300000000a00 */
[----:B------:R-:W2:Y:S08]  /*02c0*/  LDC R6, c[0x0][0x3ac] ;  /* 0x0000eb00ff067b82 */ /* 0x000eb00000000800 */
[----:B------:R-:W3:Y:S01]  /*02d0*/  LDC.64 R10, c[0x0][0x398] ;  /* 0x0000e600ff0a7b82 */ /* 0x000ee20000000a00 */
[----:B0-----:R-:W-:-:S06]  /*02e0*/  IMAD.WIDE R4, R7, 0x4, R4 ;  /* 0x0000000407047825 */ /* 0x001fcc00078e0204 */
[----:B-1----:R-:W2:Y:S02]  /*02f0*/  LDG.E.CONSTANT R5, desc[UR8][R4.64] ;  /* 0x0000000804057981 */ /* 0x002ea4000c1e9900 */
[----:B--2---:R-:W-:-:S04]  /*0300*/  IADD3 R9, PT, PT, R5, -0x1, R6 ;  /* 0xffffffff05097810 */ /* 0x004fc80007ffe006 */
[----:B------:R-:W-:-:S13]  /*0310*/  ISETP.GE.AND P0, PT, R20, R9, PT ;  /* 0x000000091400720c */ /* 0x000fda0003f06270 */
[----:B------:R-:W0:Y:S01]  /*0320*/  @!P0 LDC.64 R8, c[0x0][0x3b0] ;  /* 0x0000ec00ff088b82 */ /* 0x000e220000000a00 */
[----:B------:R-:W-:Y:S02]  /*0330*/  @!P0 IMAD.MOV.U32 R12, RZ, RZ, 0x0 ;  /* 0x00000000ff0c8424 */ /* 0x000fe400078e00ff */
[----:B------:R-:W-:Y:S02]  /*0340*/  @!P0 IMAD.MOV.U32 R13, RZ, RZ, 0x7ff80000 ;  /* 0x7ff80000ff0d8424 */ /* 0x000fe400078e00ff */
[----:B0-----:R-:W-:-:S05]  /*0350*/  @!P0 IMAD.WIDE R8, R2, 0x8, R8 ;  /* 0x0000000802088825 */ /* 0x001fca00078e0208 */
[----:B------:R0:W-:Y:S01]  /*0360*/  @!P0 STG.E.64 desc[UR8][R8.64], R12 ;  /* 0x0000000c08008986 */ /* 0x0001e2000c101b08 */
[----:B---3--:R-:W-:Y:S05]  /*0370*/  @!P0 BRA `(.L_x_27) ;  /* 0x0000000400388947 */ /* 0x008fea0003800000 */
[----:B------:R-:W-:-:S13]  /*0380*/  ISETP.GE.U32.AND P0, PT, R0, R5, PT ;  /* 0x000000050000720c */ /* 0x000fda0003f06070 */
[----:B0-----:R-:W0:Y:S08]  /*0390*/  @!P0 LDC R13, c[0x0][0x3a0] ;  /* 0x0000e800ff0d8b82 */ /* 0x001e300000000800 */
[----:B------:R-:W1:Y:S01]  /*03a0*/  @!P0 LDC.64 R8, c[0x0][0x388] ;  /* 0x0000e200ff088b82 */ /* 0x000e620000000a00 */
[----:B0-----:R-:W-:-:S04]  /*03b0*/  @!P0 IMAD R13, R7, R13, R0 ;  /* 0x0000000d070d8224 */ /* 0x001fc800078e0200 */
[----:B-1----:R-:W-:-:S06]  /*03c0*/  @!P0 IMAD.WIDE.U32 R8, R13, 0x8, R8 ;  /* 0x000000080d088825 */ /* 0x002fcc00078e0008 */
[----:B------:R-:W2:Y:S01]  /*03d0*/  @!P0 LDG.E.64.CONSTANT R8, desc[UR8][R8.64] ;  /* 0x0000000808088981 */ /* 0x000ea2000c1e9b00 */
[----:B------:R-:W-:-:S06]  /*03e0*/  IMAD.WIDE R6, R7, 0x8, R10 ;  /* 0x0000000807067825 */ /* 0x000fcc00078e020a */
[----:B------:R-:W5:Y:S01]  /*03f0*/  LDG.E.64.CONSTANT R6, desc[UR8][R6.64] ;  /* 0x0000000806067981 */ /* 0x000f62000c1e9b00 */
[----:B------:R-:W-:Y:S01]  /*0400*/  @!P0 MOV R4, 0x400 ;  /* 0x0000040000048802 */ /* 0x000fe20000000f00 */
[----:B------:R-:W-:Y:S05]  /*0410*/  WARPSYNC.ALL ;  /* 0x0000000000007948 */ /* 0x000fea0003800000 */
[----:B------:R-:W0:Y:S01]  /*0420*/  @!P0 S2R R11, SR_CgaCtaId ;  /* 0x00000000000b8919 */ /* 0x000e220000008800 */
[----:B------:R-:W-:Y:S01]  /*0430*/  BSSY.RECONVERGENT B1, `(.L_x_28) ;  /* 0x000003e000017945 */ /* 0x000fe20003800200 */
[----:B------:R-:W-:Y:S02]  /*0440*/  CS2R R12, SRZ ;  /* 0x00000000000c7805 */ /* 0x000fe4000001ff00 */
[----:B0-----:R-:W-:-:S05]  /*0450*/  @!P0 LEA R11, R11, R4, 0x18 ;  /* 0x000000040b0b8211 */ /* 0x001fca00078ec0ff */
[----:B------:R-:W-:-:S05]  /*0460*/  @!P0 IMAD R11, R0, 0x8, R11 ;  /* 0x00000008000b8824 */ /* 0x000fca00078e020b */
[----:B--2---:R0:W-:Y:S01]  /*0470*/  @!P0 STS.64 [R11], R8 ;  /* 0x000000080b008388 */ /* 0x0041e20000000a00 */
[----:B------:R-:W-:Y:S01]  /*0480*/  BAR.SYNC.DEFER_BLOCKING 0x0 ;  /* 0x0000000000007b1d */ /* 0x000fe20000010000 */
[----:B------:R-:W-:-:S13]  /*0490*/  ISETP.GE.AND P0, PT, R5, 0x1, PT ;  /* 0x000000010500780c */ /* 0x000fda0003f06270 */
[----:B0-----:R-:W-:Y:S05]  /*04a0*/  @!P0 BRA `(.L_x_29) ;  /* 0x0000000000d88947 */ /* 0x001fea0003800000 */
[C---:B------:R-:W-:Y:S01]  /*04b0*/  ISETP.GE.U32.AND P0, PT, R5.reuse, 0x4, PT ;  /* 0x000000040500780c */ /* 0x040fe20003f06070 */
[----:B------:R-:W-:Y:S01]  /*04c0*/  BSSY.RECONVERGENT B2, `(.L_x_30) ;  /* 0x0000021000027945 */ /* 0x000fe20003800200 */
[----:B------:R-:W-:Y:S01]  /*04d0*/  LOP3.LUT R4, R5, 0x3, RZ, 0xc0, !PT ;  /* 0x0000000305047812 */ /* 0x000fe200078ec0ff */
[----:B------:R-:W-:Y:S01]  /*04e0*/  HFMA2 R21, -RZ, RZ, 0, 0 ;  /* 0x00000000ff157431 */ /* 0x000fe200000001ff */
[----:B------:R-:W-:Y:S02]  /*04f0*/  IADD3 R20, PT, PT, R20, 0x1, -R5 ;  /* 0x0000000114147810 */ /* 0x000fe40007ffe805 */
[----:B------:R-:W-:Y:S02]  /*0500*/  CS2R R12, SRZ ;  /* 0x00000000000c7805 */ /* 0x000fe4000001ff00 */
[----:B------:R-:W-:-:S05]  /*0510*/  ISETP.NE.AND P1, PT, R4, RZ, PT ;  /* 0x000000ff0400720c */ /* 0x000fca0003f25270 */
[----:B------:R-:W-:Y:S08]  /*0520*/  @!P0 BRA `(.L_x_31) ;  /* 0x0000000000688947 */ /* 0x000ff00003800000 */
[----:B------:R-:W0:Y:S01]  /*0530*/  S2UR UR6, SR_CgaCtaId ;  /* 0x00000000000679c3 */ /* 0x000e220000008800 */
[----:B------:R-:W-:Y:S01]  /*0540*/  UMOV UR5, 0x400 ;  /* 0x0000040000057882 */ /* 0x000fe20000000000 */
[----:B------:R-:W-:Y:S01]  /*0550*/  LOP3.LUT R21, R5, 0x7ffffffc, RZ, 0xc0, !PT ;  /* 0x7ffffffc05157812 */ /* 0x000fe200078ec0ff */
[----:B------:R-:W-:Y:S01]  /*0560*/  IMAD.MOV.U32 R5, RZ, RZ, R20 ;  /* 0x000000ffff057224 */ /* 0x000fe200078e0014 */
[----:B------:R-:W-:-:S03]  /*0570*/  CS2R R12, SRZ ;  /* 0x00000000000c7805 */ /* 0x000fc6000001ff00 */
[----:B------:R-:W-:Y:S01]  /*0580*/  IMAD.MOV R25, RZ, RZ, -R21 ;  /* 0x000000ffff197224 */ /* 0x000fe200078e0a15 */
[----:B------:R-:W1:Y:S01]  /*0590*/  LDC.64 R14, c[0x0][0x380] ;  /* 0x0000e000ff0e7b82 */ /* 0x000e620000000a00 */
[----:B0-----:R-:W-:-:S04]  /*05a0*/  ULEA UR5, UR6, UR5, 0x18 ;  /* 0x0000000506057291 */ /* 0x001fc8000f8ec0ff */
[----:B------:R-:W-:-:S06]  /*05b0*/  UIADD3 UR5, UPT, UPT, UR5, 0x10, URZ ;  /* 0x0000001005057890 */ /* 0x000fcc000fffe0ff */
[----:B------:R-:W-:-:S07]  /*05c0*/  IMAD.U32 R24, RZ, RZ, UR5 ;  /* 0x00000005ff187e24 */ /* 0x000fce000f8e00ff */
.L_x_32:
[----:B-1----:R-:W-:Y:S01]  /*05d0*/  IMAD.WIDE R28, R5, 0x8, R14 ;  /* 0x00000008051c7825 */ /* 0x002fe200078e020e */
[----:B------:R-:W0:Y:S04]  /*05e0*/  LDS.128 R8, [R24+-0x10] ;  /* 0xfffff00018087984 */ /* 0x000e280000000c00 */
[----:B------:R-:W0:Y:S04]  /*05f0*/  LDG.E.64.CONSTANT R26, desc[UR8][R28.64] ;  /* 0x000000081c1a7981 */ /* 0x000e28000c1e9b00 */
[----:B------:R-:W2:Y:S04]  /*0600*/  LDG.E.64.CONSTANT R22, desc[UR8][R28.64+0x8] ;  /* 0x000008081c167981 */ /* 0x000ea8000c1e9b00 */
[----:B------:R-:W3:Y:S04]  /*0610*/  LDG.E.64.CONSTANT R16, desc[UR8][R28.64+0x10] ;  /* 0x000010081c107981 */ /* 0x000ee8000c1e9b00 */
[----:B------:R-:W4:Y:S01]  /*0620*/  LDG.E.64.CONSTANT R18, desc[UR8][R28.64+0x18] ;  /* 0x000018081c127981 */ /* 0x000f22000c1e9b00 */
[----:B------:R-:W-:Y:S01]  /*0630*/  IADD3 R25, PT, PT, R25, 0x4, RZ ;  /* 0x0000000419197810 */ /* 0x000fe20007ffe0ff */
[----:B------:R-:W-:-:S03]  /*0640*/  VIADD R5, R5, 0x4 ;  /* 0x0000000405057836 */ /* 0x000fc60000000000 */
[----:B------:R-:W-:Y:S01]  /*0650*/  ISETP.NE.AND P0, PT, R25, RZ, PT ;  /* 0x000000ff1900720c */ /* 0x000fe20003f05270 */
[----:B0-----:R-:W-:-:S08]  /*0660*/  DFMA R8, R26, R8, R12 ;  /* 0x000000081a08722b */ /* 0x001fd0000000000c */
[----:B--2---:R-:W-:Y:S02]  /*0670*/  DFMA R22, R10, R22, R8 ;  /* 0x000000160a16722b */ /* 0x004fe40000000008 */
[----:B------:R0:W3:Y:S02]  /*0680*/  LDS.128 R8, [R24] ;  /* 0x0000000018087984 */ /* 0x0000e40000000c00 */
[----:B0-----:R-:W-:-:S04]  /*0690*/  VIADD R24, R24, 0x20 ;  /* 0x0000002018187836 */ /* 0x001fc80000000000 */
[----:B---3--:R-:W-:-:S08]  /*06a0*/  DFMA R8, R16, R8, R22 ;  /* 0x000000081008722b */ /* 0x008fd00000000016 */
[----:B----4-:R-:W-:Y:S01]  /*06b0*/  DFMA R12, R10, R18, R8 ;  /* 0x000000120a0c722b */ /* 0x010fe20000000008 */
[----:B------:R-:W-:Y:S10]  /*06c0*/  @P0 BRA `(.L_x_32) ;  /* 0xfffffffc00c00947 */ /* 0x000ff4000383ffff */
.L_x_31:
[----:B------:R-:W-:Y:S05]  /*06d0*/  BSYNC.RECONVERGENT B2 ;  /* 0x0000000000027941 */ /* 0x000fea0003800200 */
.L_x_30:
[----:B------:R-:W-:Y:S05]  /*06e0*/  @!P1 BRA `(.L_x_29) ;  /* 0x0000000000489947 */ /* 0x000fea0003800000 */
[----:B------:R-:W0:Y:S01]  /*06f0*/  LDC.64 R16, c[0x0][0x380] ;  /* 0x0000e000ff107b82 */ /* 0x000e220000000a00 */
[----:B------:R-:W-:-:S05]  /*0700*/  IADD3 R5, PT, PT, R20, R21, RZ ;  /* 0x0000001514057210 */ /* 0x000fca0007ffe0ff */
[----:B0-----:R-:W-:-:S05]  /*0710*/  IMAD.WIDE R16, R5, 0x8, R16 ;  /* 0x0000000805107825 */ /* 0x001fca00078e0210 */
[----:B------:R-:W2:Y:S01]  /*0720*/  LDG.E.64.CONSTANT R14, desc[UR8][R16.64] ;  /* 0x00000008100e7981 */ /* 0x000ea2000c1e9b00 */
[----:B------:R-:W0:Y:S01]  /*0730*/  S2UR UR6, SR_CgaCtaId ;  /* 0x00000000000679c3 */ /* 0x000e220000008800 */
[----:B------:R-:W-:Y:S01]  /*0740*/  UMOV UR5, 0x400 ;  /* 0x0000040000057882 */ /* 0x000fe20000000000 */
[----:B------:R-:W-:Y:S01]  /*0750*/  ISETP.NE.AND P0, PT, R4, 0x1, PT ;  /* 0x000000010400780c */ /* 0x000fe20003f05270 */
[----:B0-----:R-:W-:-:S06]  /*0760*/  ULEA UR5, UR6, UR5, 0x18 ;  /* 0x0000000506057291 */ /* 0x001fcc000f8ec0ff */
[----:B------:R-:W-:-:S05]  /*0770*/  LEA R21, R21, UR5, 0x3 ;  /* 0x0000000515157c11 */ /* 0x000fca000f8e18ff */
[----:B------:R-:W2:Y:S02]  /*0780*/  LDS.128 R8, [R21] ;  /* 0x0000000015087984 */ /* 0x000ea40000000c00 */
[----:B--2---:R-:W-:Y:S01]  /*0790*/  DFMA R12, R14, R8, R12 ;  /* 0x000000080e0c722b */ /* 0x004fe2000000000c */
[----:B------:R-:W-:Y:S10]  /*07a0*/  @!P0 BRA `(.L_x_29) ;  /* 0x0000000000188947 */ /* 0x000ff40003800000 */
[----:B------:R-:W-:Y:S02]  /*07b0*/  ISETP.NE.AND P0, PT, R4, 0x2, PT ;  /* 0x000000020400780c */ /* 0x000fe40003f05270 */
[----:B------:R-:W2:Y:S11]  /*07c0*/  LDG.E.64.CONSTANT R4, desc[UR8][R16.64+0x8] ;  /* 0x0000080810047981 */ /* 0x000eb6000c1e9b00 */
[----:B------:R-:W3:Y:S04]  /*07d0*/  @P0 LDG.E.64.CONSTANT R8, desc[UR8][R16.64+0x10] ;  /* 0x0000100810080981 */ /* 0x000ee8000c1e9b00 */
[----:B------:R-:W3:Y:S01]  /*07e0*/  @P0 LDS.64 R14, [R21+0x10] ;  /* 0x00001000150e0984 */ /* 0x000ee20000000a00 */
[----:B--2---:R-:W-:-:S08]  /*07f0*/  DFMA R12, R4, R10, R12 ;  /* 0x0000000a040c722b */ /* 0x004fd0000000000c */
[----:B---3--:R-:W-:-:S11]  /*0800*/  @P0 DFMA R12, R8, R14, R12 ;  /* 0x0000000e080c022b */ /* 0x008fd6000000000c */
.L_x_29:
[----:B------:R-:W-:Y:S05]  /*0810*/  BSYNC.RECONVERGENT B1 ;  /* 0x0000000000017941 */ /* 0x000fea0003800200 */
.L_x_28:
[----:B------:R-:W0:Y:S01]  /*0820*/  LDC.64 R4, c[0x0][0x3b0] ;  /* 0x0000ec00ff047b82 */ /* 0x000e220000000a00 */
[----:B-----5:R-:W-:Y:S01]  /*0830*/  DMUL R6, R6, R12 ;  /* 0x0000000c06067228 */ /* 0x020fe20000000000 */
[----:B0-----:R-:W-:-:S06]  /*0840*/  IMAD.WIDE R4, R2, 0x8, R4 ;  /* 0x0000000802047825 */ /* 0x001fcc00078e0204 */
[----:B------:R2:W-:Y:S04]  /*0850*/  STG.E.64 desc[UR8][R4.64], R6 ;  /* 0x0000000604007986 */ /* 0x0005e8000c101b08 */
.L_x_27:
[----:B-1----:R-:W-:Y:S05]  /*0860*/  BSYNC B0 ;  /* 0x0000000000007941 */ /* 0x002fea0003800000 */
.L_x_26:
[----:B------:R-:W-:-:S05]  /*0870*/  IMAD.IADD R2, R3, 0x1, R2 ;  /* 0x0000000103027824 */ /* 0x000fca00078e0202 */
[----:B------:R-:W-:-:S13]  /*0880*/  ISETP.GE.AND P0, PT, R2, UR4, PT ;  /* 0x0000000402007c0c */ /* 0x000fda000bf06270 */
[----:B------:R-:W-:Y:S05]  /*0890*/  @!P0 BRA `(.L_x_33) ;  /* 0xfffffff8000c8947 */ /* 0x000fea000383ffff */
[----:B------:R-:W-:Y:S05]  /*08a0*/  EXIT ;  /* 0x000000000000794d */ /* 0x000fea0003800000 */
.L_x_34:
        /* <DEDUP_REMOVED lines=13> */
.L_x_38:


//--------------------- .nv.shared.compute_alma_weights_f64 --------------------------
	.section	.nv.shared.compute_alma_weights_f64,"aw",@nobits
	.sectionflags	@""
	.align	16
	.zero		1024


//--------------------- .nv.shared.reserved.0     --------------------------
	.section	.nv.shared.reserved.0,"aw",@nobits
	.weak		__nv_reservedSMEM_offset_0_alias
	.size		__nv_reservedSMEM_offset_0_alias, 0, 64
	.other		__nv_reservedSMEM_offset_0_alias,@"STO_CUDA_RESERVED_SHARED STV_DEFAULT"
__nv_reservedSMEM_offset_0_alias:
	.zero		0
	.zero		64


//--------------------- .nv.shared.alma_batch_f64 --------------------------
	.section	.nv.shared.alma_batch_f64,"aw",@nobits
	.sectionflags	@""
	.align	16
	.zero		1024


//--------------------- .nv.constant0.compute_alma_weights_f64 --------------------------
	.section	.nv.constant0.compute_alma_weights_f64,"a",@progbits
	.sectionflags	@""
	.align	4
.nv.constant0.compute_alma_weights_f64:
	.zero		944


//--------------------- .nv.constant0.alma_batch_f64 --------------------------
	.section	.nv.constant0.alma_batch_f64,"a",@progbits
	.sectionflags	@""
	.align	4
.nv.constant0.alma_batch_f64:
	.zero		952


//--------------------- SYMBOLS --------------------------

	.type		.nv.reservedSmem.offset0,@object
	.size		.nv.reservedSmem.offset0,0x4
	.type		.nv.reservedSmem.cap,@object
	.size		.nv.reservedSmem.cap,0x4
